//
// Generated by NVIDIA NVVM Compiler
//
// Compiler Build ID: CL-36424714
// Cuda compilation tools, release 13.0, V13.0.88
// Based on NVVM 20.0.0
//

.version 9.0
.target sm_100
.address_size 64

	// .globl	_Z11run_biddingiPfPiS0_S0_S_S0_S0_S_f

.visible .entry _Z11run_biddingiPfPiS0_S0_S_S0_S0_S_f(
	.param .u32 _Z11run_biddingiPfPiS0_S0_S_S0_S0_S_f_param_0,
	.param .u64 .ptr .align 1 _Z11run_biddingiPfPiS0_S0_S_S0_S0_S_f_param_1,
	.param .u64 .ptr .align 1 _Z11run_biddingiPfPiS0_S0_S_S0_S0_S_f_param_2,
	.param .u64 .ptr .align 1 _Z11run_biddingiPfPiS0_S0_S_S0_S0_S_f_param_3,
	.param .u64 .ptr .align 1 _Z11run_biddingiPfPiS0_S0_S_S0_S0_S_f_param_4,
	.param .u64 .ptr .align 1 _Z11run_biddingiPfPiS0_S0_S_S0_S0_S_f_param_5,
	.param .u64 .ptr .align 1 _Z11run_biddingiPfPiS0_S0_S_S0_S0_S_f_param_6,
	.param .u64 .ptr .align 1 _Z11run_biddingiPfPiS0_S0_S_S0_S0_S_f_param_7,
	.param .u64 .ptr .align 1 _Z11run_biddingiPfPiS0_S0_S_S0_S0_S_f_param_8,
	.param .f32 _Z11run_biddingiPfPiS0_S0_S_S0_S0_S_f_param_9
)
{
	.reg .pred 	%p<42>;
	.reg .b32 	%r<82>;
	.reg .b32 	%f<135>;
	.reg .b64 	%rd<73>;

	ld.param.u32 	%r30, [_Z11run_biddingiPfPiS0_S0_S_S0_S0_S_f_param_0];
	ld.param.u64 	%rd9, [_Z11run_biddingiPfPiS0_S0_S_S0_S0_S_f_param_1];
	ld.param.u64 	%rd4, [_Z11run_biddingiPfPiS0_S0_S_S0_S0_S_f_param_2];
	ld.param.u64 	%rd10, [_Z11run_biddingiPfPiS0_S0_S_S0_S0_S_f_param_3];
	ld.param.u64 	%rd5, [_Z11run_biddingiPfPiS0_S0_S_S0_S0_S_f_param_4];
	ld.param.u64 	%rd6, [_Z11run_biddingiPfPiS0_S0_S_S0_S0_S_f_param_5];
	ld.param.u64 	%rd7, [_Z11run_biddingiPfPiS0_S0_S_S0_S0_S_f_param_6];
	ld.param.u64 	%rd8, [_Z11run_biddingiPfPiS0_S0_S_S0_S0_S_f_param_7];
	ld.param.u64 	%rd11, [_Z11run_biddingiPfPiS0_S0_S_S0_S0_S_f_param_8];
	ld.param.f32 	%f26, [_Z11run_biddingiPfPiS0_S0_S_S0_S0_S_f_param_9];
	cvta.to.global.u64 	%rd1, %rd11;
	cvta.to.global.u64 	%rd2, %rd9;
	cvta.to.global.u64 	%rd3, %rd10;
	mov.u32 	%r31, %ntid.x;
	mov.u32 	%r32, %ctaid.x;
	mov.u32 	%r33, %tid.x;
	mad.lo.s32 	%r1, %r31, %r32, %r33;
	setp.ge.s32 	%p1, %r1, %r30;
	@%p1 bra 	$L__BB0_15;
	cvta.to.global.u64 	%rd12, %rd5;
	mul.wide.s32 	%rd13, %r1, 4;
	add.s64 	%rd14, %rd12, %rd13;
	ld.global.u32 	%r34, [%rd14];
	setp.ne.s32 	%p2, %r34, -1;
	@%p2 bra 	$L__BB0_15;
	cvta.to.global.u64 	%rd15, %rd4;
	add.s64 	%rd17, %rd15, %rd13;
	ld.global.u32 	%r73, [%rd17];
	ld.global.u32 	%r3, [%rd17+4];
	mul.wide.s32 	%rd18, %r73, 4;
	add.s64 	%rd19, %rd3, %rd18;
	ld.global.u32 	%r81, [%rd19];
	add.s64 	%rd20, %rd2, %rd18;
	ld.global.f32 	%f28, [%rd20];
	mul.wide.s32 	%rd21, %r81, 4;
	add.s64 	%rd22, %rd1, %rd21;
	ld.global.f32 	%f29, [%rd22];
	sub.f32 	%f133, %f28, %f29;
	setp.ge.s32 	%p3, %r73, %r3;
	mov.f32 	%f134, 0fC47A0000;
	@%p3 bra 	$L__BB0_14;
	sub.s32 	%r5, %r3, %r73;
	and.b32  	%r6, %r5, 7;
	sub.s32 	%r36, %r73, %r3;
	setp.gt.u32 	%p4, %r36, -8;
	mov.f32 	%f134, 0fC47A0000;
	@%p4 bra 	$L__BB0_6;
	and.b32  	%r37, %r5, -8;
	neg.s32 	%r69, %r37;
	mov.f32 	%f134, 0fC47A0000;
$L__BB0_5:
	.pragma "nounroll";
	mul.wide.s32 	%rd23, %r73, 4;
	add.s64 	%rd24, %rd3, %rd23;
	add.s64 	%rd25, %rd2, %rd23;
	ld.global.u32 	%r38, [%rd24];
	ld.global.f32 	%f33, [%rd25];
	mul.wide.s32 	%rd26, %r38, 4;
	add.s64 	%rd27, %rd1, %rd26;
	ld.global.f32 	%f34, [%rd27];
	sub.f32 	%f35, %f33, %f34;
	setp.gt.f32 	%p5, %f35, %f133;
	setp.gt.f32 	%p6, %f35, %f134;
	selp.f32 	%f36, %f35, %f134, %p6;
	selp.b32 	%r39, %r38, %r81, %p5;
	selp.f32 	%f37, %f35, %f133, %p5;
	selp.f32 	%f38, %f133, %f36, %p5;
	ld.global.u32 	%r40, [%rd24+4];
	ld.global.f32 	%f39, [%rd25+4];
	mul.wide.s32 	%rd28, %r40, 4;
	add.s64 	%rd29, %rd1, %rd28;
	ld.global.f32 	%f40, [%rd29];
	sub.f32 	%f41, %f39, %f40;
	setp.gt.f32 	%p7, %f41, %f37;
	setp.gt.f32 	%p8, %f41, %f38;
	selp.f32 	%f42, %f41, %f38, %p8;
	selp.b32 	%r41, %r40, %r39, %p7;
	selp.f32 	%f43, %f41, %f37, %p7;
	selp.f32 	%f44, %f37, %f42, %p7;
	ld.global.u32 	%r42, [%rd24+8];
	ld.global.f32 	%f45, [%rd25+8];
	mul.wide.s32 	%rd30, %r42, 4;
	add.s64 	%rd31, %rd1, %rd30;
	ld.global.f32 	%f46, [%rd31];
	sub.f32 	%f47, %f45, %f46;
	setp.gt.f32 	%p9, %f47, %f43;
	setp.gt.f32 	%p10, %f47, %f44;
	selp.f32 	%f48, %f47, %f44, %p10;
	selp.b32 	%r43, %r42, %r41, %p9;
	selp.f32 	%f49, %f47, %f43, %p9;
	selp.f32 	%f50, %f43, %f48, %p9;
	ld.global.u32 	%r44, [%rd24+12];
	ld.global.f32 	%f51, [%rd25+12];
	mul.wide.s32 	%rd32, %r44, 4;
	add.s64 	%rd33, %rd1, %rd32;
	ld.global.f32 	%f52, [%rd33];
	sub.f32 	%f53, %f51, %f52;
	setp.gt.f32 	%p11, %f53, %f49;
	setp.gt.f32 	%p12, %f53, %f50;
	selp.f32 	%f54, %f53, %f50, %p12;
	selp.b32 	%r45, %r44, %r43, %p11;
	selp.f32 	%f55, %f53, %f49, %p11;
	selp.f32 	%f56, %f49, %f54, %p11;
	ld.global.u32 	%r46, [%rd24+16];
	ld.global.f32 	%f57, [%rd25+16];
	mul.wide.s32 	%rd34, %r46, 4;
	add.s64 	%rd35, %rd1, %rd34;
	ld.global.f32 	%f58, [%rd35];
	sub.f32 	%f59, %f57, %f58;
	setp.gt.f32 	%p13, %f59, %f55;
	setp.gt.f32 	%p14, %f59, %f56;
	selp.f32 	%f60, %f59, %f56, %p14;
	selp.b32 	%r47, %r46, %r45, %p13;
	selp.f32 	%f61, %f59, %f55, %p13;
	selp.f32 	%f62, %f55, %f60, %p13;
	ld.global.u32 	%r48, [%rd24+20];
	ld.global.f32 	%f63, [%rd25+20];
	mul.wide.s32 	%rd36, %r48, 4;
	add.s64 	%rd37, %rd1, %rd36;
	ld.global.f32 	%f64, [%rd37];
	sub.f32 	%f65, %f63, %f64;
	setp.gt.f32 	%p15, %f65, %f61;
	setp.gt.f32 	%p16, %f65, %f62;
	selp.f32 	%f66, %f65, %f62, %p16;
	selp.b32 	%r49, %r48, %r47, %p15;
	selp.f32 	%f67, %f65, %f61, %p15;
	selp.f32 	%f68, %f61, %f66, %p15;
	ld.global.u32 	%r50, [%rd24+24];
	ld.global.f32 	%f69, [%rd25+24];
	mul.wide.s32 	%rd38, %r50, 4;
	add.s64 	%rd39, %rd1, %rd38;
	ld.global.f32 	%f70, [%rd39];
	sub.f32 	%f71, %f69, %f70;
	setp.gt.f32 	%p17, %f71, %f67;
	setp.gt.f32 	%p18, %f71, %f68;
	selp.f32 	%f72, %f71, %f68, %p18;
	selp.b32 	%r51, %r50, %r49, %p17;
	selp.f32 	%f73, %f71, %f67, %p17;
	selp.f32 	%f74, %f67, %f72, %p17;
	ld.global.u32 	%r52, [%rd24+28];
	ld.global.f32 	%f75, [%rd25+28];
	mul.wide.s32 	%rd40, %r52, 4;
	add.s64 	%rd41, %rd1, %rd40;
	ld.global.f32 	%f76, [%rd41];
	sub.f32 	%f77, %f75, %f76;
	setp.gt.f32 	%p19, %f77, %f73;
	setp.gt.f32 	%p20, %f77, %f74;
	selp.f32 	%f78, %f77, %f74, %p20;
	selp.b32 	%r81, %r52, %r51, %p19;
	selp.f32 	%f133, %f77, %f73, %p19;
	selp.f32 	%f134, %f73, %f78, %p19;
	add.s32 	%r73, %r73, 8;
	add.s32 	%r69, %r69, 8;
	setp.ne.s32 	%p21, %r69, 0;
	@%p21 bra 	$L__BB0_5;
$L__BB0_6:
	setp.eq.s32 	%p22, %r6, 0;
	@%p22 bra 	$L__BB0_14;
	and.b32  	%r17, %r5, 3;
	setp.lt.u32 	%p23, %r6, 4;
	@%p23 bra 	$L__BB0_9;
	mul.wide.s32 	%rd42, %r73, 4;
	add.s64 	%rd43, %rd3, %rd42;
	ld.global.u32 	%r54, [%rd43];
	add.s64 	%rd44, %rd2, %rd42;
	ld.global.f32 	%f80, [%rd44];
	mul.wide.s32 	%rd45, %r54, 4;
	add.s64 	%rd46, %rd1, %rd45;
	ld.global.f32 	%f81, [%rd46];
	sub.f32 	%f82, %f80, %f81;
	setp.gt.f32 	%p24, %f82, %f133;
	setp.gt.f32 	%p25, %f82, %f134;
	selp.f32 	%f83, %f82, %f134, %p25;
	selp.b32 	%r55, %r54, %r81, %p24;
	selp.f32 	%f84, %f82, %f133, %p24;
	selp.f32 	%f85, %f133, %f83, %p24;
	ld.global.u32 	%r56, [%rd43+4];
	ld.global.f32 	%f86, [%rd44+4];
	mul.wide.s32 	%rd47, %r56, 4;
	add.s64 	%rd48, %rd1, %rd47;
	ld.global.f32 	%f87, [%rd48];
	sub.f32 	%f88, %f86, %f87;
	setp.gt.f32 	%p26, %f88, %f84;
	setp.gt.f32 	%p27, %f88, %f85;
	selp.f32 	%f89, %f88, %f85, %p27;
	selp.b32 	%r57, %r56, %r55, %p26;
	selp.f32 	%f90, %f88, %f84, %p26;
	selp.f32 	%f91, %f84, %f89, %p26;
	ld.global.u32 	%r58, [%rd43+8];
	ld.global.f32 	%f92, [%rd44+8];
	mul.wide.s32 	%rd49, %r58, 4;
	add.s64 	%rd50, %rd1, %rd49;
	ld.global.f32 	%f93, [%rd50];
	sub.f32 	%f94, %f92, %f93;
	setp.gt.f32 	%p28, %f94, %f90;
	setp.gt.f32 	%p29, %f94, %f91;
	selp.f32 	%f95, %f94, %f91, %p29;
	selp.b32 	%r59, %r58, %r57, %p28;
	selp.f32 	%f96, %f94, %f90, %p28;
	selp.f32 	%f97, %f90, %f95, %p28;
	ld.global.u32 	%r60, [%rd43+12];
	ld.global.f32 	%f98, [%rd44+12];
	mul.wide.s32 	%rd51, %r60, 4;
	add.s64 	%rd52, %rd1, %rd51;
	ld.global.f32 	%f99, [%rd52];
	sub.f32 	%f100, %f98, %f99;
	setp.gt.f32 	%p30, %f100, %f96;
	setp.gt.f32 	%p31, %f100, %f97;
	selp.f32 	%f101, %f100, %f97, %p31;
	selp.b32 	%r81, %r60, %r59, %p30;
	selp.f32 	%f133, %f100, %f96, %p30;
	selp.f32 	%f134, %f96, %f101, %p30;
	add.s32 	%r73, %r73, 4;
$L__BB0_9:
	setp.eq.s32 	%p32, %r17, 0;
	@%p32 bra 	$L__BB0_14;
	setp.eq.s32 	%p33, %r17, 1;
	@%p33 bra 	$L__BB0_12;
	mul.wide.s32 	%rd53, %r73, 4;
	add.s64 	%rd54, %rd3, %rd53;
	ld.global.u32 	%r62, [%rd54];
	add.s64 	%rd55, %rd2, %rd53;
	ld.global.f32 	%f103, [%rd55];
	mul.wide.s32 	%rd56, %r62, 4;
	add.s64 	%rd57, %rd1, %rd56;
	ld.global.f32 	%f104, [%rd57];
	sub.f32 	%f105, %f103, %f104;
	setp.gt.f32 	%p34, %f105, %f133;
	setp.gt.f32 	%p35, %f105, %f134;
	selp.f32 	%f106, %f105, %f134, %p35;
	selp.b32 	%r63, %r62, %r81, %p34;
	selp.f32 	%f107, %f105, %f133, %p34;
	selp.f32 	%f108, %f133, %f106, %p34;
	ld.global.u32 	%r64, [%rd54+4];
	ld.global.f32 	%f109, [%rd55+4];
	mul.wide.s32 	%rd58, %r64, 4;
	add.s64 	%rd59, %rd1, %rd58;
	ld.global.f32 	%f110, [%rd59];
	sub.f32 	%f111, %f109, %f110;
	setp.gt.f32 	%p36, %f111, %f107;
	setp.gt.f32 	%p37, %f111, %f108;
	selp.f32 	%f112, %f111, %f108, %p37;
	selp.b32 	%r81, %r64, %r63, %p36;
	selp.f32 	%f133, %f111, %f107, %p36;
	selp.f32 	%f134, %f107, %f112, %p36;
	add.s32 	%r73, %r73, 2;
$L__BB0_12:
	and.b32  	%r65, %r5, 1;
	setp.eq.b32 	%p38, %r65, 1;
	not.pred 	%p39, %p38;
	@%p39 bra 	$L__BB0_14;
	mul.wide.s32 	%rd60, %r73, 4;
	add.s64 	%rd61, %rd3, %rd60;
	ld.global.u32 	%r66, [%rd61];
	add.s64 	%rd62, %rd2, %rd60;
	ld.global.f32 	%f113, [%rd62];
	mul.wide.s32 	%rd63, %r66, 4;
	add.s64 	%rd64, %rd1, %rd63;
	ld.global.f32 	%f114, [%rd64];
	sub.f32 	%f115, %f113, %f114;
	setp.gt.f32 	%p40, %f115, %f133;
	setp.gt.f32 	%p41, %f115, %f134;
	selp.f32 	%f116, %f115, %f134, %p41;
	selp.b32 	%r81, %r66, %r81, %p40;
	selp.f32 	%f22, %f115, %f133, %p40;
	selp.f32 	%f134, %f133, %f116, %p40;
	mov.f32 	%f133, %f22;
$L__BB0_14:
	sub.f32 	%f117, %f133, %f134;
	add.f32 	%f118, %f26, %f117;
	cvta.to.global.u64 	%rd65, %rd8;
	mul.wide.s32 	%rd66, %r81, 4;
	add.s64 	%rd67, %rd65, %rd66;
	atom.global.add.u32 	%r67, [%rd67], 1;
	mad.lo.s32 	%r68, %r81, %r30, %r67;
	cvta.to.global.u64 	%rd68, %rd6;
	mul.wide.s32 	%rd69, %r68, 4;
	add.s64 	%rd70, %rd68, %rd69;
	st.global.f32 	[%rd70], %f118;
	cvta.to.global.u64 	%rd71, %rd7;
	add.s64 	%rd72, %rd71, %rd69;
	st.global.u32 	[%rd72], %r1;
$L__BB0_15:
	ret;

}
	// .globl	_Z14run_assignmentiPiS_PfS_S_S0_S_
.visible .entry _Z14run_assignmentiPiS_PfS_S_S0_S_(
	.param .u32 _Z14run_assignmentiPiS_PfS_S_S0_S__param_0,
	.param .u64 .ptr .align 1 _Z14run_assignmentiPiS_PfS_S_S0_S__param_1,
	.param .u64 .ptr .align 1 _Z14run_assignmentiPiS_PfS_S_S0_S__param_2,
	.param .u64 .ptr .align 1 _Z14run_assignmentiPiS_PfS_S_S0_S__param_3,
	.param .u64 .ptr .align 1 _Z14run_assignmentiPiS_PfS_S_S0_S__param_4,
	.param .u64 .ptr .align 1 _Z14run_assignmentiPiS_PfS_S_S0_S__param_5,
	.param .u64 .ptr .align 1 _Z14run_assignmentiPiS_PfS_S_S0_S__param_6,
	.param .u64 .ptr .align 1 _Z14run_assignmentiPiS_PfS_S_S0_S__param_7
)
{
	.reg .pred 	%p<42>;
	.reg .b32 	%r<151>;
	.reg .b32 	%f<112>;
	.reg .b64 	%rd<50>;

	ld.param.u32 	%r93, [_Z14run_assignmentiPiS_PfS_S_S0_S__param_0];
	ld.param.u64 	%rd24, [_Z14run_assignmentiPiS_PfS_S_S0_S__param_1];
	ld.param.u64 	%rd20, [_Z14run_assignmentiPiS_PfS_S_S0_S__param_2];
	ld.param.u64 	%rd25, [_Z14run_assignmentiPiS_PfS_S_S0_S__param_3];
	ld.param.u64 	%rd26, [_Z14run_assignmentiPiS_PfS_S_S0_S__param_4];
	ld.param.u64 	%rd21, [_Z14run_assignmentiPiS_PfS_S_S0_S__param_5];
	ld.param.u64 	%rd22, [_Z14run_assignmentiPiS_PfS_S_S0_S__param_6];
	ld.param.u64 	%rd23, [_Z14run_assignmentiPiS_PfS_S_S0_S__param_7];
	cvta.to.global.u64 	%rd1, %rd24;
	cvta.to.global.u64 	%rd2, %rd26;
	cvta.to.global.u64 	%rd3, %rd25;
	mov.u32 	%r94, %ntid.x;
	mov.u32 	%r95, %ctaid.x;
	mov.u32 	%r96, %tid.x;
	mad.lo.s32 	%r1, %r94, %r95, %r96;
	setp.ge.s32 	%p1, %r1, %r93;
	@%p1 bra 	$L__BB1_78;
	cvta.to.global.u64 	%rd27, %rd21;
	mul.wide.s32 	%rd28, %r1, 4;
	add.s64 	%rd29, %rd27, %rd28;
	ld.global.u32 	%r2, [%rd29];
	setp.eq.s32 	%p2, %r2, 0;
	@%p2 bra 	$L__BB1_78;
	mul.lo.s32 	%r3, %r93, %r1;
	mul.wide.s32 	%rd30, %r3, 4;
	add.s64 	%rd4, %rd3, %rd30;
	ld.global.f32 	%f75, [%rd4];
	add.s64 	%rd5, %rd2, %rd30;
	ld.global.u32 	%r109, [%rd5];
	setp.lt.s32 	%p3, %r2, 2;
	@%p3 bra 	$L__BB1_74;
	add.s32 	%r5, %r2, -1;
	add.s32 	%r99, %r2, -2;
	and.b32  	%r6, %r5, 15;
	setp.lt.u32 	%p4, %r99, 15;
	mov.b32 	%r137, 1;
	@%p4 bra 	$L__BB1_39;
	and.b32  	%r101, %r5, -16;
	neg.s32 	%r107, %r101;
	add.s64 	%rd32, %rd30, 32;
	add.s64 	%rd49, %rd3, %rd32;
	add.s64 	%rd48, %rd2, %rd32;
	mov.b32 	%r106, 0;
$L__BB1_5:
	.pragma "nounroll";
	ld.global.f32 	%f3, [%rd49+-28];
	setp.leu.f32 	%p5, %f3, %f75;
	@%p5 bra 	$L__BB1_7;
	ld.global.u32 	%r109, [%rd48+-28];
	mov.f32 	%f75, %f3;
$L__BB1_7:
	ld.global.f32 	%f5, [%rd49+-24];
	setp.leu.f32 	%p6, %f5, %f75;
	@%p6 bra 	$L__BB1_9;
	ld.global.u32 	%r109, [%rd48+-24];
	mov.f32 	%f75, %f5;
$L__BB1_9:
	ld.global.f32 	%f7, [%rd49+-20];
	setp.leu.f32 	%p7, %f7, %f75;
	@%p7 bra 	$L__BB1_11;
	ld.global.u32 	%r109, [%rd48+-20];
	mov.f32 	%f75, %f7;
$L__BB1_11:
	ld.global.f32 	%f9, [%rd49+-16];
	setp.leu.f32 	%p8, %f9, %f75;
	@%p8 bra 	$L__BB1_13;
	ld.global.u32 	%r109, [%rd48+-16];
	mov.f32 	%f75, %f9;
$L__BB1_13:
	ld.global.f32 	%f11, [%rd49+-12];
	setp.leu.f32 	%p9, %f11, %f75;
	@%p9 bra 	$L__BB1_15;
	ld.global.u32 	%r109, [%rd48+-12];
	mov.f32 	%f75, %f11;
$L__BB1_15:
	ld.global.f32 	%f13, [%rd49+-8];
	setp.leu.f32 	%p10, %f13, %f75;
	@%p10 bra 	$L__BB1_17;
	ld.global.u32 	%r109, [%rd48+-8];
	mov.f32 	%f75, %f13;
$L__BB1_17:
	ld.global.f32 	%f15, [%rd49+-4];
	setp.leu.f32 	%p11, %f15, %f75;
	@%p11 bra 	$L__BB1_19;
	ld.global.u32 	%r109, [%rd48+-4];
	mov.f32 	%f75, %f15;
$L__BB1_19:
	ld.global.f32 	%f17, [%rd49];
	setp.leu.f32 	%p12, %f17, %f75;
	@%p12 bra 	$L__BB1_21;
	ld.global.u32 	%r109, [%rd48];
	mov.f32 	%f75, %f17;
$L__BB1_21:
	ld.global.f32 	%f19, [%rd49+4];
	setp.leu.f32 	%p13, %f19, %f75;
	@%p13 bra 	$L__BB1_23;
	ld.global.u32 	%r109, [%rd48+4];
	mov.f32 	%f75, %f19;
$L__BB1_23:
	ld.global.f32 	%f21, [%rd49+8];
	setp.leu.f32 	%p14, %f21, %f75;
	@%p14 bra 	$L__BB1_25;
	ld.global.u32 	%r109, [%rd48+8];
	mov.f32 	%f75, %f21;
$L__BB1_25:
	ld.global.f32 	%f23, [%rd49+12];
	setp.leu.f32 	%p15, %f23, %f75;
	@%p15 bra 	$L__BB1_27;
	ld.global.u32 	%r109, [%rd48+12];
	mov.f32 	%f75, %f23;
$L__BB1_27:
	ld.global.f32 	%f25, [%rd49+16];
	setp.leu.f32 	%p16, %f25, %f75;
	@%p16 bra 	$L__BB1_29;
	ld.global.u32 	%r109, [%rd48+16];
	mov.f32 	%f75, %f25;
$L__BB1_29:
	ld.global.f32 	%f27, [%rd49+20];
	setp.leu.f32 	%p17, %f27, %f75;
	@%p17 bra 	$L__BB1_31;
	ld.global.u32 	%r109, [%rd48+20];
	mov.f32 	%f75, %f27;
$L__BB1_31:
	ld.global.f32 	%f29, [%rd49+24];
	setp.leu.f32 	%p18, %f29, %f75;
	@%p18 bra 	$L__BB1_33;
	ld.global.u32 	%r109, [%rd48+24];
	mov.f32 	%f75, %f29;
$L__BB1_33:
	ld.global.f32 	%f31, [%rd49+28];
	setp.leu.f32 	%p19, %f31, %f75;
	@%p19 bra 	$L__BB1_35;
	ld.global.u32 	%r109, [%rd48+28];
	mov.f32 	%f75, %f31;
$L__BB1_35:
	ld.global.f32 	%f33, [%rd49+32];
	setp.leu.f32 	%p20, %f33, %f75;
	@%p20 bra 	$L__BB1_37;
	ld.global.u32 	%r109, [%rd48+32];
	mov.f32 	%f75, %f33;
$L__BB1_37:
	add.s32 	%r107, %r107, 16;
	add.s32 	%r106, %r106, 16;
	add.s64 	%rd49, %rd49, 64;
	add.s64 	%rd48, %rd48, 64;
	setp.ne.s32 	%p21, %r107, 0;
	@%p21 bra 	$L__BB1_5;
	add.s32 	%r137, %r106, 1;
$L__BB1_39:
	setp.eq.s32 	%p22, %r6, 0;
	@%p22 bra 	$L__BB1_74;
	and.b32  	%r49, %r5, 7;
	setp.lt.u32 	%p23, %r6, 8;
	@%p23 bra 	$L__BB1_58;
	mul.wide.s32 	%rd33, %r137, 4;
	add.s64 	%rd12, %rd4, %rd33;
	ld.global.f32 	%f37, [%rd12];
	setp.leu.f32 	%p24, %f37, %f75;
	add.s64 	%rd13, %rd5, %rd33;
	@%p24 bra 	$L__BB1_43;
	ld.global.u32 	%r109, [%rd13];
	mov.f32 	%f75, %f37;
$L__BB1_43:
	ld.global.f32 	%f39, [%rd12+4];
	setp.leu.f32 	%p25, %f39, %f75;
	@%p25 bra 	$L__BB1_45;
	ld.global.u32 	%r109, [%rd13+4];
	mov.f32 	%f75, %f39;
$L__BB1_45:
	ld.global.f32 	%f41, [%rd12+8];
	setp.leu.f32 	%p26, %f41, %f75;
	@%p26 bra 	$L__BB1_47;
	ld.global.u32 	%r109, [%rd13+8];
	mov.f32 	%f75, %f41;
$L__BB1_47:
	ld.global.f32 	%f43, [%rd12+12];
	setp.leu.f32 	%p27, %f43, %f75;
	@%p27 bra 	$L__BB1_49;
	ld.global.u32 	%r109, [%rd13+12];
	mov.f32 	%f75, %f43;
$L__BB1_49:
	ld.global.f32 	%f45, [%rd12+16];
	setp.leu.f32 	%p28, %f45, %f75;
	@%p28 bra 	$L__BB1_51;
	ld.global.u32 	%r109, [%rd13+16];
	mov.f32 	%f75, %f45;
$L__BB1_51:
	ld.global.f32 	%f47, [%rd12+20];
	setp.leu.f32 	%p29, %f47, %f75;
	@%p29 bra 	$L__BB1_53;
	ld.global.u32 	%r109, [%rd13+20];
	mov.f32 	%f75, %f47;
$L__BB1_53:
	ld.global.f32 	%f49, [%rd12+24];
	setp.leu.f32 	%p30, %f49, %f75;
	@%p30 bra 	$L__BB1_55;
	ld.global.u32 	%r109, [%rd13+24];
	mov.f32 	%f75, %f49;
$L__BB1_55:
	ld.global.f32 	%f51, [%rd12+28];
	setp.leu.f32 	%p31, %f51, %f75;
	@%p31 bra 	$L__BB1_57;
	ld.global.u32 	%r109, [%rd13+28];
	mov.f32 	%f75, %f51;
$L__BB1_57:
	add.s32 	%r137, %r137, 8;
$L__BB1_58:
	setp.eq.s32 	%p32, %r49, 0;
	@%p32 bra 	$L__BB1_74;
	and.b32  	%r70, %r5, 3;
	setp.lt.u32 	%p33, %r49, 4;
	@%p33 bra 	$L__BB1_69;
	mul.wide.s32 	%rd34, %r137, 4;
	add.s64 	%rd14, %rd4, %rd34;
	ld.global.f32 	%f55, [%rd14];
	setp.leu.f32 	%p34, %f55, %f75;
	add.s64 	%rd15, %rd5, %rd34;
	@%p34 bra 	$L__BB1_62;
	ld.global.u32 	%r109, [%rd15];
	mov.f32 	%f75, %f55;
$L__BB1_62:
	ld.global.f32 	%f57, [%rd14+4];
	setp.leu.f32 	%p35, %f57, %f75;
	@%p35 bra 	$L__BB1_64;
	ld.global.u32 	%r109, [%rd15+4];
	mov.f32 	%f75, %f57;
$L__BB1_64:
	ld.global.f32 	%f59, [%rd14+8];
	setp.leu.f32 	%p36, %f59, %f75;
	@%p36 bra 	$L__BB1_66;
	ld.global.u32 	%r109, [%rd15+8];
	mov.f32 	%f75, %f59;
$L__BB1_66:
	ld.global.f32 	%f61, [%rd14+12];
	setp.leu.f32 	%p37, %f61, %f75;
	@%p37 bra 	$L__BB1_68;
	ld.global.u32 	%r109, [%rd15+12];
	mov.f32 	%f75, %f61;
$L__BB1_68:
	add.s32 	%r137, %r137, 4;
$L__BB1_69:
	setp.eq.s32 	%p38, %r70, 0;
	@%p38 bra 	$L__BB1_74;
	mul.wide.s32 	%rd35, %r3, 4;
	add.s64 	%rd16, %rd2, %rd35;
	add.s64 	%rd17, %rd3, %rd35;
	neg.s32 	%r146, %r70;
$L__BB1_71:
	.pragma "nounroll";
	mul.wide.s32 	%rd36, %r137, 4;
	add.s64 	%rd18, %rd16, %rd36;
	add.s64 	%rd37, %rd17, %rd36;
	ld.global.f32 	%f66, [%rd37];
	setp.leu.f32 	%p39, %f66, %f75;
	@%p39 bra 	$L__BB1_73;
	ld.global.u32 	%r109, [%rd18];
	mov.f32 	%f75, %f66;
$L__BB1_73:
	add.s32 	%r137, %r137, 1;
	add.s32 	%r146, %r146, 1;
	setp.ne.s32 	%p40, %r146, 0;
	@%p40 bra 	$L__BB1_71;
$L__BB1_74:
	cvta.to.global.u64 	%rd38, %rd20;
	add.s64 	%rd19, %rd38, %rd28;
	ld.global.u32 	%r92, [%rd19];
	setp.lt.s32 	%p41, %r92, 0;
	@%p41 bra 	$L__BB1_76;
	mul.wide.u32 	%rd41, %r92, 4;
	add.s64 	%rd42, %rd1, %rd41;
	mov.b32 	%r105, -1;
	st.global.u32 	[%rd42], %r105;
	bra.uni 	$L__BB1_77;
$L__BB1_76:
	cvta.to.global.u64 	%rd40, %rd23;
	atom.global.add.u32 	%r104, [%rd40], 1;
$L__BB1_77:
	cvta.to.global.u64 	%rd43, %rd22;
	add.s64 	%rd45, %rd43, %rd28;
	ld.global.f32 	%f72, [%rd45];
	add.f32 	%f73, %f75, %f72;
	st.global.f32 	[%rd45], %f73;
	mul.wide.s32 	%rd46, %r109, 4;
	add.s64 	%rd47, %rd1, %rd46;
	st.global.u32 	[%rd47], %r1;
	st.global.u32 	[%rd19], %r109;
$L__BB1_78:
	ret;

}


// ===== COMPILED SASS (sm_100) =====

	.target	sm_100

	.elftype	@"ET_EXEC"


//--------------------- .note.nv.tkinfo           --------------------------
	.section	.note.nv.tkinfo,"",@"SHT_NOTE"
	.sectionflags	@"SHF_NOTE_NV_TKINFO"
	.tkinfo
        /*0018*/ 	.word	0x00000002
        /*0030*/ 	.string	""
        /*0030*/ 	.string	"ptxas"
        /*0030*/ 	.string	"Cuda compilation tools, release 13.0, V13.0.88"
        /*0030*/ 	.string	"Build cuda_13.0.r13.0/compiler.36424714_0"
        /*0030*/ 	.string	"-arch sm_100 -m 64 "



//--------------------- .note.nv.cuinfo           --------------------------
	.section	.note.nv.cuinfo,"",@"SHT_NOTE"
	.sectionflags	@"SHF_NOTE_NV_CUINFO"
        /*0018*/ 	.short	0x0002
        /*001a*/ 	.short	0x0064
        /*001c*/ 	.short	0x0082
	.zero		2


//--------------------- .nv.info                  --------------------------
	.section	.nv.info,"",@"SHT_CUDA_INFO"
	.align	4


	//----- nvinfo : EIATTR_REGCOUNT
	.align		4
        /*0000*/ 	.byte	0x04, 0x2f
        /*0002*/ 	.short	(.L_1 - .L_0)
	.align		4
.L_0:
        /*0004*/ 	.word	index@(_Z11run_biddingiPfPiS0_S0_S_S0_S0_S_f)
        /*0008*/ 	.word	0x00000020


	//----- nvinfo : EIATTR_FRAME_SIZE
	.align		4
.L_1:
        /*000c*/ 	.byte	0x04, 0x11
        /*000e*/ 	.short	(.L_3 - .L_2)
	.align		4
.L_2:
        /*0010*/ 	.word	index@(_Z11run_biddingiPfPiS0_S0_S_S0_S0_S_f)
        /*0014*/ 	.word	0x00000000


	//----- nvinfo : EIATTR_REGCOUNT
	.align		4
.L_3:
        /*0018*/ 	.byte	0x04, 0x2f
        /*001a*/ 	.short	(.L_5 - .L_4)
	.align		4
.L_4:
        /*001c*/ 	.word	index@(_Z14run_assignmentiPiS_PfS_S_S0_S_)
        /*0020*/ 	.word	0x00000018


	//----- nvinfo : EIATTR_FRAME_SIZE
	.align		4
.L_5:
        /*0024*/ 	.byte	0x04, 0x11
        /*0026*/ 	.short	(.L_7 - .L_6)
	.align		4
.L_6:
        /*0028*/ 	.word	index@(_Z14run_assignmentiPiS_PfS_S_S0_S_)
        /*002c*/ 	.word	0x00000000


	//----- nvinfo : EIATTR_MIN_STACK_SIZE
	.align		4
.L_7:
        /*0030*/ 	.byte	0x04, 0x12
        /*0032*/ 	.short	(.L_9 - .L_8)
	.align		4
.L_8:
        /*0034*/ 	.word	index@(_Z14run_assignmentiPiS_PfS_S_S0_S_)
        /*0038*/ 	.word	0x00000000


	//----- nvinfo : EIATTR_MIN_STACK_SIZE
	.align		4
.L_9:
        /*003c*/ 	.byte	0x04, 0x12
        /*003e*/ 	.short	(.L_11 - .L_10)
	.align		4
.L_10:
        /*0040*/ 	.word	index@(_Z11run_biddingiPfPiS0_S0_S_S0_S0_S_f)
        /*0044*/ 	.word	0x00000000
.L_11:


//--------------------- .nv.compat                --------------------------
	.section	.nv.compat,"",@"SHT_CUDA_COMPAT_INFO"
	.align	4
        /*0000*/ 	.byte	0x02, 0x09, 0x00, 0x00, 0x02, 0x02, 0x01, 0x00, 0x02, 0x05, 0x05, 0x00, 0x03, 0x07, 0x01, 0x01
        /*0010*/ 	.byte	0x02, 0x03, 0x00, 0x00, 0x02, 0x06, 0x01, 0x00, 0x04, 0x0b, 0x08, 0x00, 0x09, 0x00, 0x00, 0x00
        /*0020*/ 	.byte	0x00, 0x00, 0x00, 0x00


//--------------------- .nv.info._Z14run_assignmentiPiS_PfS_S_S0_S_ --------------------------
	.section	.nv.info._Z14run_assignmentiPiS_PfS_S_S0_S_,"",@"SHT_CUDA_INFO"
	.sectionflags	@""
	.align	4


	//----- nvinfo : EIATTR_CUDA_API_VERSION
	.align		4
        /*0000*/ 	.byte	0x04, 0x37
        /*0002*/ 	.short	(.L_13 - .L_12)
.L_12:
        /*0004*/ 	.word	0x00000082


	//----- nvinfo : EIATTR_KPARAM_INFO
	.align		4
.L_13:
        /*0008*/ 	.byte	0x04, 0x17
        /*000a*/ 	.short	(.L_15 - .L_14)
.L_14:
        /*000c*/ 	.word	0x00000000
        /*0010*/ 	.short	0x0007
        /*0012*/ 	.short	0x0038
        /*0014*/ 	.byte	0x00, 0xf5, 0x21, 0x00


	//----- nvinfo : EIATTR_KPARAM_INFO
	.align		4
.L_15:
        /*0018*/ 	.byte	0x04, 0x17
        /*001a*/ 	.short	(.L_17 - .L_16)
.L_16:
        /*001c*/ 	.word	0x00000000
        /*0020*/ 	.short	0x0006
        /*0022*/ 	.short	0x0030
        /*0024*/ 	.byte	0x00, 0xf5, 0x21, 0x00


	//----- nvinfo : EIATTR_KPARAM_INFO
	.align		4
.L_17:
        /*0028*/ 	.byte	0x04, 0x17
        /*002a*/ 	.short	(.L_19 - .L_18)
.L_18:
        /*002c*/ 	.word	0x00000000
        /*0030*/ 	.short	0x0005
        /*0032*/ 	.short	0x0028
        /*0034*/ 	.byte	0x00, 0xf5, 0x21, 0x00


	//----- nvinfo : EIATTR_KPARAM_INFO
	.align		4
.L_19:
        /*0038*/ 	.byte	0x04, 0x17
        /*003a*/ 	.short	(.L_21 - .L_20)
.L_20:
        /*003c*/ 	.word	0x00000000
        /*0040*/ 	.short	0x0004
        /*0042*/ 	.short	0x0020
        /*0044*/ 	.byte	0x00, 0xf5, 0x21, 0x00


	//----- nvinfo : EIATTR_KPARAM_INFO
	.align		4
.L_21:
        /*0048*/ 	.byte	0x04, 0x17
        /*004a*/ 	.short	(.L_23 - .L_22)
.L_22:
        /*004c*/ 	.word	0x00000000
        /*0050*/ 	.short	0x0003
        /*0052*/ 	.short	0x0018
        /*0054*/ 	.byte	0x00, 0xf5, 0x21, 0x00


	//----- nvinfo : EIATTR_KPARAM_INFO
	.align		4
.L_23:
        /*0058*/ 	.byte	0x04, 0x17
        /*005a*/ 	.short	(.L_25 - .L_24)
.L_24:
        /*005c*/ 	.word	0x00000000
        /*0060*/ 	.short	0x0002
        /*0062*/ 	.short	0x0010
        /*0064*/ 	.byte	0x00, 0xf5, 0x21, 0x00


	//----- nvinfo : EIATTR_KPARAM_INFO
	.align		4
.L_25:
        /*0068*/ 	.byte	0x04, 0x17
        /*006a*/ 	.short	(.L_27 - .L_26)
.L_26:
        /*006c*/ 	.word	0x00000000
        /*0070*/ 	.short	0x0001
        /*0072*/ 	.short	0x0008
        /*0074*/ 	.byte	0x00, 0xf5, 0x21, 0x00


	//----- nvinfo : EIATTR_KPARAM_INFO
	.align		4
.L_27:
        /*0078*/ 	.byte	0x04, 0x17
        /*007a*/ 	.short	(.L_29 - .L_28)
.L_28:
        /*007c*/ 	.word	0x00000000
        /*0080*/ 	.short	0x0000
        /*0082*/ 	.short	0x0000
        /*0084*/ 	.byte	0x00, 0xf0, 0x11, 0x00


	//----- nvinfo : EIATTR_SPARSE_MMA_MASK
	.align		4
.L_29:
        /*0088*/ 	.byte	0x03, 0x50
        /*008a*/ 	.short	0x0000


	//----- nvinfo : EIATTR_MAXREG_COUNT
	.align		4
        /*008c*/ 	.byte	0x03, 0x1b
        /*008e*/ 	.short	0x00ff


	//----- nvinfo : EIATTR_MERCURY_ISA_VERSION
	.align		4
        /*0090*/ 	.byte	0x03, 0x5f
        /*0092*/ 	.short	0x0101


	//----- nvinfo : EIATTR_INT_WARP_WIDE_INSTR_OFFSETS
	.align		4
        /*0094*/ 	.byte	0x04, 0x31
        /*0096*/ 	.short	(.L_31 - .L_30)


	//   ....[0]....
.L_30:
        /*0098*/ 	.word	0x00000e20


	//----- nvinfo : EIATTR_VRC_CTA_INIT_COUNT
	.align		4
.L_31:
        /*009c*/ 	.byte	0x02, 0x4a
	.zero		1
	.zero		1


	//----- nvinfo : EIATTR_EXIT_INSTR_OFFSETS
	.align		4
        /*00a0*/ 	.byte	0x04, 0x1c
        /*00a2*/ 	.short	(.L_33 - .L_32)


	//   ....[0]....
.L_32:
        /*00a4*/ 	.word	0x00000070


	//   ....[1]....
        /*00a8*/ 	.word	0x000000d0


	//   ....[2]....
        /*00ac*/ 	.word	0x00000ef0


	//----- nvinfo : EIATTR_CRS_STACK_SIZE
	.align		4
.L_33:
        /*00b0*/ 	.byte	0x04, 0x1e
        /*00b2*/ 	.short	(.L_35 - .L_34)
.L_34:
        /*00b4*/ 	.word	0x00000000


	//----- nvinfo : EIATTR_CBANK_PARAM_SIZE
	.align		4
.L_35:
        /*00b8*/ 	.byte	0x03, 0x19
        /*00ba*/ 	.short	0x0040


	//----- nvinfo : EIATTR_PARAM_CBANK
	.align		4
        /*00bc*/ 	.byte	0x04, 0x0a
        /*00be*/ 	.short	(.L_37 - .L_36)
	.align		4
.L_36:
        /*00c0*/ 	.word	index@(.nv.constant0._Z14run_assignmentiPiS_PfS_S_S0_S_)
        /*00c4*/ 	.short	0x0380
        /*00c6*/ 	.short	0x0040


	//----- nvinfo : EIATTR_SW_WAR
	.align		4
.L_37:
        /*00c8*/ 	.byte	0x04, 0x36
        /*00ca*/ 	.short	(.L_39 - .L_38)
.L_38:
        /*00cc*/ 	.word	0x00000008
.L_39:


//--------------------- .nv.info._Z11run_biddingiPfPiS0_S0_S_S0_S0_S_f --------------------------
	.section	.nv.info._Z11run_biddingiPfPiS0_S0_S_S0_S0_S_f,"",@"SHT_CUDA_INFO"
	.sectionflags	@""
	.align	4


	//----- nvinfo : EIATTR_CUDA_API_VERSION
	.align		4
        /*0000*/ 	.byte	0x04, 0x37
        /*0002*/ 	.short	(.L_41 - .L_40)
.L_40:
        /*0004*/ 	.word	0x00000082


	//----- nvinfo : EIATTR_KPARAM_INFO
	.align		4
.L_41:
        /*0008*/ 	.byte	0x04, 0x17
        /*000a*/ 	.short	(.L_43 - .L_42)
.L_42:
        /*000c*/ 	.word	0x00000000
        /*0010*/ 	.short	0x0009
        /*0012*/ 	.short	0x0048
        /*0014*/ 	.byte	0x00, 0xf0, 0x11, 0x00


	//----- nvinfo : EIATTR_KPARAM_INFO
	.align		4
.L_43:
        /*0018*/ 	.byte	0x04, 0x17
        /*001a*/ 	.short	(.L_45 - .L_44)
.L_44:
        /*001c*/ 	.word	0x00000000
        /*0020*/ 	.short	0x0008
        /*0022*/ 	.short	0x0040
        /*0024*/ 	.byte	0x00, 0xf5, 0x21, 0x00


	//----- nvinfo : EIATTR_KPARAM_INFO
	.align		4
.L_45:
        /*0028*/ 	.byte	0x04, 0x17
        /*002a*/ 	.short	(.L_47 - .L_46)
.L_46:
        /*002c*/ 	.word	0x00000000
        /*0030*/ 	.short	0x0007
        /*0032*/ 	.short	0x0038
        /*0034*/ 	.byte	0x00, 0xf5, 0x21, 0x00


	//----- nvinfo : EIATTR_KPARAM_INFO
	.align		4
.L_47:
        /*0038*/ 	.byte	0x04, 0x17
        /*003a*/ 	.short	(.L_49 - .L_48)
.L_48:
        /*003c*/ 	.word	0x00000000
        /*0040*/ 	.short	0x0006
        /*0042*/ 	.short	0x0030
        /*0044*/ 	.byte	0x00, 0xf5, 0x21, 0x00


	//----- nvinfo : EIATTR_KPARAM_INFO
	.align		4
.L_49:
        /*0048*/ 	.byte	0x04, 0x17
        /*004a*/ 	.short	(.L_51 - .L_50)
.L_50:
        /*004c*/ 	.word	0x00000000
        /*0050*/ 	.short	0x0005
        /*0052*/ 	.short	0x0028
        /*0054*/ 	.byte	0x00, 0xf5, 0x21, 0x00


	//----- nvinfo : EIATTR_KPARAM_INFO
	.align		4
.L_51:
        /*0058*/ 	.byte	0x04, 0x17
        /*005a*/ 	.short	(.L_53 - .L_52)
.L_52:
        /*005c*/ 	.word	0x00000000
        /*0060*/ 	.short	0x0004
        /*0062*/ 	.short	0x0020
        /*0064*/ 	.byte	0x00, 0xf5, 0x21, 0x00


	//----- nvinfo : EIATTR_KPARAM_INFO
	.align		4
.L_53:
        /*0068*/ 	.byte	0x04, 0x17
        /*006a*/ 	.short	(.L_55 - .L_54)
.L_54:
        /*006c*/ 	.word	0x00000000
        /*0070*/ 	.short	0x0003
        /*0072*/ 	.short	0x0018
        /*0074*/ 	.byte	0x00, 0xf5, 0x21, 0x00


	//----- nvinfo : EIATTR_KPARAM_INFO
	.align		4
.L_55:
        /*0078*/ 	.byte	0x04, 0x17
        /*007a*/ 	.short	(.L_57 - .L_56)
.L_56:
        /*007c*/ 	.word	0x00000000
        /*0080*/ 	.short	0x0002
        /*0082*/ 	.short	0x0010
        /*0084*/ 	.byte	0x00, 0xf5, 0x21, 0x00


	//----- nvinfo : EIATTR_KPARAM_INFO
	.align		4
.L_57:
        /*0088*/ 	.byte	0x04, 0x17
        /*008a*/ 	.short	(.L_59 - .L_58)
.L_58:
        /*008c*/ 	.word	0x00000000
        /*0090*/ 	.short	0x0001
        /*0092*/ 	.short	0x0008
        /*0094*/ 	.byte	0x00, 0xf5, 0x21, 0x00


	//----- nvinfo : EIATTR_KPARAM_INFO
	.align		4
.L_59:
        /*0098*/ 	.byte	0x04, 0x17
        /*009a*/ 	.short	(.L_61 - .L_60)
.L_60:
        /*009c*/ 	.word	0x00000000
        /*00a0*/ 	.short	0x0000
        /*00a2*/ 	.short	0x0000
        /*00a4*/ 	.byte	0x00, 0xf0, 0x11, 0x00


	//----- nvinfo : EIATTR_SPARSE_MMA_MASK
	.align		4
.L_61:
        /*00a8*/ 	.byte	0x03, 0x50
        /*00aa*/ 	.short	0x0000


	//----- nvinfo : EIATTR_MAXREG_COUNT
	.align		4
        /*00ac*/ 	.byte	0x03, 0x1b
        /*00ae*/ 	.short	0x00ff


	//----- nvinfo : EIATTR_MERCURY_ISA_VERSION
	.align		4
        /*00b0*/ 	.byte	0x03, 0x5f
        /*00b2*/ 	.short	0x0101


	//----- nvinfo : EIATTR_VRC_CTA_INIT_COUNT
	.align		4
        /*00b4*/ 	.byte	0x02, 0x4a
	.zero		1
	.zero		1


	//----- nvinfo : EIATTR_EXIT_INSTR_OFFSETS
	.align		4
        /*00b8*/ 	.byte	0x04, 0x1c
        /*00ba*/ 	.short	(.L_63 - .L_62)


	//   ....[0]....
.L_62:
        /*00bc*/ 	.word	0x00000070


	//   ....[1]....
        /*00c0*/ 	.word	0x000000d0


	//   ....[2]....
        /*00c4*/ 	.word	0x00000ed0


	//----- nvinfo : EIATTR_CRS_STACK_SIZE
	.align		4
.L_63:
        /*00c8*/ 	.byte	0x04, 0x1e
        /*00ca*/ 	.short	(.L_65 - .L_64)
.L_64:
        /*00cc*/ 	.word	0x00000000


	//----- nvinfo : EIATTR_CBANK_PARAM_SIZE
	.align		4
.L_65:
        /*00d0*/ 	.byte	0x03, 0x19
        /*00d2*/ 	.short	0x004c


	//----- nvinfo : EIATTR_PARAM_CBANK
	.align		4
        /*00d4*/ 	.byte	0x04, 0x0a
        /*00d6*/ 	.short	(.L_67 - .L_66)
	.align		4
.L_66:
        /*00d8*/ 	.word	index@(.nv.constant0._Z11run_biddingiPfPiS0_S0_S_S0_S0_S_f)
        /*00dc*/ 	.short	0x0380
        /*00de*/ 	.short	0x004c


	//----- nvinfo : EIATTR_SW_WAR
	.align		4
.L_67:
        /*00e0*/ 	.byte	0x04, 0x36
        /*00e2*/ 	.short	(.L_69 - .L_68)
.L_68:
        /*00e4*/ 	.word	0x00000008
.L_69:


//--------------------- .nv.callgraph             --------------------------
	.section	.nv.callgraph,"",@"SHT_CUDA_CALLGRAPH"
	.align	4
	.sectionentsize	8
	.align		4
        /*0000*/ 	.word	0x00000000
	.align		4
        /*0004*/ 	.word	0xffffffff
	.align		4
        /*0008*/ 	.word	0x00000000
	.align		4
        /*000c*/ 	.word	0xfffffffe
	.align		4
        /*0010*/ 	.word	0x00000000
	.align		4
        /*0014*/ 	.word	0xfffffffd
	.align		4
        /*0018*/ 	.word	0x00000000
	.align		4
        /*001c*/ 	.word	0xfffffffc


//--------------------- .text._Z14run_assignmentiPiS_PfS_S_S0_S_ --------------------------
	.section	.text._Z14run_assignmentiPiS_PfS_S_S0_S_,"ax",@progbits
	.align	128
        .global         _Z14run_assignmentiPiS_PfS_S_S0_S_
        .type           _Z14run_assignmentiPiS_PfS_S_S0_S_,@function
        .size           _Z14run_assignmentiPiS_PfS_S_S0_S_,(.L_x_26 - _Z14run_assignmentiPiS_PfS_S_S0_S_)
        .other          _Z14run_assignmentiPiS_PfS_S_S0_S_,@"STO_CUDA_ENTRY STV_DEFAULT"
_Z14run_assignmentiPiS_PfS_S_S0_S_:
.text._Z14run_assignmentiPiS_PfS_S_S0_S_:
[----:B------:R-:W-:Y:S01]  /*0000*/  LDC R1, c[0x0][0x37c] ;  /* 0x0000df00ff017b82 */ /* 0x000fe20000000800 */
[----:B------:R-:W0:Y:S01]  /*0010*/  S2R R0, SR_CTAID.X ;  /* 0x0000000000007919 */ /* 0x000e220000002500 */
[----:B------:R-:W0:Y:S01]  /*0020*/  LDCU UR4, c[0x0][0x360] ;  /* 0x00006c00ff0477ac */ /* 0x000e220008000800 */
[----:B------:R-:W0:Y:S01]  /*0030*/  S2R R3, SR_TID.X ;  /* 0x0000000000037919 */ /* 0x000e220000002100 */
[----:B------:R-:W1:Y:S01]  /*0040*/  LDCU UR6, c[0x0][0x380] ;  /* 0x00007000ff0677ac */ /* 0x000e620008000800 */
[----:B0-----:R-:W-:-:S05]  /*0050*/  IMAD R0, R0, UR4, R3 ;  /* 0x0000000400007c24 */ /* 0x001fca000f8e0203 */
[----:B-1----:R-:W-:-:S13]  /*0060*/  ISETP.GE.AND P0, PT, R0, UR6, PT ;  /* 0x0000000600007c0c */ /* 0x002fda000bf06270 */
[----:B------:R-:W-:Y:S05]  /*0070*/  @P0 EXIT ;  /* 0x000000000000094d */ /* 0x000fea0003800000 */
[----:B------:R-:W0:Y:S01]  /*0080*/  LDC.64 R2, c[0x0][0x3a8] ;  /* 0x0000ea00ff027b82 */ /* 0x000e220000000a00 */
[----:B------:R-:W1:Y:S01]  /*0090*/  LDCU.64 UR4, c[0x0][0x358] ;  /* 0x00006b00ff0477ac */ /* 0x000e620008000a00 */
[----:B0-----:R-:W-:-:S05]  /*00a0*/  IMAD.WIDE R2, R0, 0x4, R2 ;  /* 0x0000000400027825 */ /* 0x001fca00078e0202 */
[----:B-1----:R-:W2:Y:S02]  /*00b0*/  LDG.E R10, desc[UR4][R2.64] ;  /* 0x00000004020a7981 */ /* 0x002ea4000c1e1900 */
[----:B--2---:R-:W-:-:S13]  /*00c0*/  ISETP.NE.AND P0, PT, R10, RZ, PT ;  /* 0x000000ff0a00720c */ /* 0x004fda0003f05270 */
[----:B------:R-:W-:Y:S05]  /*00d0*/  @!P0 EXIT ;  /* 0x000000000000894d */ /* 0x000fea0003800000 */
[----:B------:R-:W0:Y:S01]  /*00e0*/  LDC.64 R2, c[0x0][0x398] ;  /* 0x0000e600ff027b82 */ /* 0x000e220000000a00 */
[----:B------:R-:W-:-:S07]  /*00f0*/  IMAD R8, R0, UR6, RZ ;  /* 0x0000000600087c24 */ /* 0x000fce000f8e02ff */
[----:B------:R-:W1:Y:S01]  /*0100*/  LDC.64 R4, c[0x0][0x3a0] ;  /* 0x0000e800ff047b82 */ /* 0x000e620000000a00 */
[----:B0-----:R-:W-:-:S05]  /*0110*/  IMAD.WIDE R2, R8, 0x4, R2 ;  /* 0x0000000408027825 */ /* 0x001fca00078e0202 */
[----:B------:R0:W5:Y:S01]  /*0120*/  LDG.E R6, desc[UR4][R2.64] ;  /* 0x0000000402067981 */ /* 0x000162000c1e1900 */
[----:B-1----:R-:W-:-:S05]  /*0130*/  IMAD.WIDE R4, R8, 0x4, R4 ;  /* 0x0000000408047825 */ /* 0x002fca00078e0204 */
[----:B------:R0:W5:Y:S01]  /*0140*/  LDG.E R7, desc[UR4][R4.64] ;  /* 0x0000000404077981 */ /* 0x000162000c1e1900 */
[----:B------:R-:W-:Y:S01]  /*0150*/  ISETP.GE.AND P0, PT, R10, 0x2, PT ;  /* 0x000000020a00780c */ /* 0x000fe20003f06270 */
[----:B------:R-:W-:-:S12]  /*0160*/  BSSY.RECONVERGENT B0, `(.L_x_0) ;  /* 0x00000bd000007945 */ /* 0x000fd80003800200 */
[----:B0-----:R-:W-:Y:S05]  /*0170*/  @!P0 BRA `(.L_x_1) ;  /* 0x0000000800ec8947 */ /* 0x001fea0003800000 */
[C---:B------:R-:W-:Y:S01]  /*0180*/  VIADD R9, R10.reuse, 0xfffffffe ;  /* 0xfffffffe0a097836 */ /* 0x040fe20000000000 */
[----:B------:R-:W-:Y:S01]  /*0190*/  BSSY.RECONVERGENT B1, `(.L_x_2) ;  /* 0x0000061000017945 */ /* 0x000fe20003800200 */
[----:B------:R-:W-:-:S03]  /*01a0*/  VIADD R10, R10, 0xffffffff ;  /* 0xffffffff0a0a7836 */ /* 0x000fc60000000000 */
[----:B------:R-:W-:Y:S01]  /*01b0*/  ISETP.GE.U32.AND P0, PT, R9, 0xf, PT ;  /* 0x0000000f0900780c */ /* 0x000fe20003f06070 */
[----:B------:R-:W-:Y:S01]  /*01c0*/  IMAD.MOV.U32 R9, RZ, RZ, 0x1 ;  /* 0x00000001ff097424 */ /* 0x000fe200078e00ff */
[----:B------:R-:W-:-:S11]  /*01d0*/  LOP3.LUT R20, R10, 0xf, RZ, 0xc0, !PT ;  /* 0x0000000f0a147812 */ /* 0x000fd600078ec0ff */
[----:B------:R-:W-:Y:S05]  /*01e0*/  @!P0 BRA `(.L_x_3) ;  /* 0x00000004006c8947 */ /* 0x000fea0003800000 */
[----:B------:R-:W0:Y:S01]  /*01f0*/  LDCU.64 UR6, c[0x0][0x398] ;  /* 0x00007300ff0677ac */ /* 0x000e220008000a00 */
[----:B------:R-:W-:Y:S01]  /*0200*/  IMAD.MOV.U32 R12, RZ, RZ, 0x20 ;  /* 0x00000020ff0c7424 */ /* 0x000fe200078e00ff */
[----:B------:R-:W-:Y:S01]  /*0210*/  LOP3.LUT R11, R10, 0xfffffff0, RZ, 0xc0, !PT ;  /* 0xfffffff00a0b7812 */ /* 0x000fe200078ec0ff */
[----:B------:R-:W-:Y:S01]  /*0220*/  IMAD.MOV.U32 R13, RZ, RZ, 0x0 ;  /* 0x00000000ff0d7424 */ /* 0x000fe200078e00ff */
[----:B------:R-:W1:Y:S01]  /*0230*/  LDCU.64 UR8, c[0x0][0x3a0] ;  /* 0x00007400ff0877ac */ /* 0x000e620008000a00 */
[----:B------:R-:W-:Y:S01]  /*0240*/  HFMA2 R9, -RZ, RZ, 0, 0 ;  /* 0x00000000ff097431 */ /* 0x000fe200000001ff */
[----:B------:R-:W-:Y:S01]  /*0250*/  BSSY.RECONVERGENT B2, `(.L_x_4) ;  /* 0x0000053000027945 */ /* 0x000fe20003800200 */
[----:B------:R-:W-:-:S04]  /*0260*/  IMAD.WIDE R12, R8, 0x4, R12 ;  /* 0x00000004080c7825 */ /* 0x000fc800078e020c */
[----:B------:R-:W-:Y:S01]  /*0270*/  IMAD.MOV R11, RZ, RZ, -R11 ;  /* 0x000000ffff0b7224 */ /* 0x000fe200078e0a0b */
[C---:B0-----:R-:W-:Y:S02]  /*0280*/  IADD3 R18, P0, PT, R12.reuse, UR6, RZ ;  /* 0x000000060c127c10 */ /* 0x041fe4000ff1e0ff */
[----:B-1----:R-:W-:Y:S02]  /*0290*/  IADD3 R16, P1, PT, R12, UR8, RZ ;  /* 0x000000080c107c10 */ /* 0x002fe4000ff3e0ff */
[C---:B------:R-:W-:Y:S02]  /*02a0*/  IADD3.X R19, PT, PT, R13.reuse, UR7, RZ, P0, !PT ;  /* 0x000000070d137c10 */ /* 0x040fe400087fe4ff */
[----:B------:R-:W-:-:S09]  /*02b0*/  IADD3.X R17, PT, PT, R13, UR9, RZ, P1, !PT ;  /* 0x000000090d117c10 */ /* 0x000fd20008ffe4ff */
.L_x_5:
[----:B------:R-:W-:Y:S02]  /*02c0*/  IMAD.MOV.U32 R12, RZ, RZ, R18 ;  /* 0x000000ffff0c7224 */ /* 0x000fe400078e0012 */
[----:B------:R-:W-:-:S05]  /*02d0*/  IMAD.MOV.U32 R13, RZ, RZ, R19 ;  /* 0x000000ffff0d7224 */ /* 0x000fca00078e0013 */
[----:B------:R-:W2:Y:S04]  /*02e0*/  LDG.E R19, desc[UR4][R12.64+-0x1c] ;  /* 0xffffe4040c137981 */ /* 0x000ea8000c1e1900 */
[----:B------:R-:W3:Y:S01]  /*02f0*/  LDG.E R21, desc[UR4][R12.64+-0x18] ;  /* 0xffffe8040c157981 */ /* 0x000ee2000c1e1900 */
[----:B0-----:R-:W-:Y:S01]  /*0300*/  IMAD.MOV.U32 R14, RZ, RZ, R16 ;  /* 0x000000ffff0e7224 */ /* 0x001fe200078e0010 */
[----:B------:R-:W-:Y:S02]  /*0310*/  MOV R15, R17 ;  /* 0x00000011000f7202 */ /* 0x000fe40000000f00 */
[----:B------:R-:W4:Y:S01]  /*0320*/  LDG.E R17, desc[UR4][R12.64+-0x14] ;  /* 0xffffec040c117981 */ /* 0x000f22000c1e1900 */
[----:B--2--5:R-:W-:-:S13]  /*0330*/  FSETP.GT.AND P0, PT, R19, R6, PT ;  /* 0x000000061300720b */ /* 0x024fda0003f04000 */
[----:B------:R0:W2:Y:S01]  /*0340*/  @P0 LDG.E R7, desc[UR4][R14.64+-0x1c] ;  /* 0xffffe4040e070981 */ /* 0x0000a2000c1e1900 */
[----:B------:R-:W-:-:S03]  /*0350*/  @P0 IMAD.MOV.U32 R6, RZ, RZ, R19 ;  /* 0x000000ffff060224 */ /* 0x000fc600078e0013 */
[----:B------:R-:W4:Y:S02]  /*0360*/  LDG.E R19, desc[UR4][R12.64+-0x10] ;  /* 0xfffff0040c137981 */ /* 0x000f24000c1e1900 */
[----:B---3--:R-:W-:-:S13]  /*0370*/  FSETP.GT.AND P0, PT, R21, R6, PT ;  /* 0x000000061500720b */ /* 0x008fda0003f04000 */
[----:B--2---:R0:W2:Y:S01]  /*0380*/  @P0 LDG.E R7, desc[UR4][R14.64+-0x18] ;  /* 0xffffe8040e070981 */ /* 0x0040a2000c1e1900 */
[----:B------:R-:W-:-:S03]  /*0390*/  @P0 IMAD.MOV.U32 R6, RZ, RZ, R21 ;  /* 0x000000ffff060224 */ /* 0x000fc600078e0015 */
[----:B------:R-:W3:Y:S02]  /*03a0*/  LDG.E R21, desc[UR4][R12.64+0x20] ;  /* 0x000020040c157981 */ /* 0x000ee4000c1e1900 */
[----:B----4-:R-:W-:-:S13]  /*03b0*/  FSETP.GT.AND P0, PT, R17, R6, PT ;  /* 0x000000061100720b */ /* 0x010fda0003f04000 */
[----:B--2---:R0:W2:Y:S01]  /*03c0*/  @P0 LDG.E R7, desc[UR4][R14.64+-0x14] ;  /* 0xffffec040e070981 */ /* 0x0040a2000c1e1900 */
[----:B------:R-:W-:-:S03]  /*03d0*/  @P0 IMAD.MOV.U32 R6, RZ, RZ, R17 ;  /* 0x000000ffff060224 */ /* 0x000fc600078e0011 */
[----:B------:R-:W4:Y:S02]  /*03e0*/  LDG.E R17, desc[UR4][R12.64+-0xc] ;  /* 0xfffff4040c117981 */ /* 0x000f24000c1e1900 */
[----:B------:R-:W-:-:S13]  /*03f0*/  FSETP.GT.AND P0, PT, R19, R6, PT ;  /* 0x000000061300720b */ /* 0x000fda0003f04000 */
[----:B--2---:R0:W2:Y:S01]  /*0400*/  @P0 LDG.E R7, desc[UR4][R14.64+-0x10] ;  /* 0xfffff0040e070981 */ /* 0x0040a2000c1e1900 */
[----:B------:R-:W-:-:S03]  /*0410*/  @P0 IMAD.MOV.U32 R6, RZ, RZ, R19 ;  /* 0x000000ffff060224 */ /* 0x000fc600078e0013 */
[----:B------:R-:W3:Y:S02]  /*0420*/  LDG.E R19, desc[UR4][R12.64+-0x8] ;  /* 0xfffff8040c137981 */ /* 0x000ee4000c1e1900 */
[----:B----4-:R-:W-:-:S13]  /*0430*/  FSETP.GT.AND P0, PT, R17, R6, PT ;  /* 0x000000061100720b */ /* 0x010fda0003f04000 */
[----:B--2---:R0:W2:Y:S01]  /*0440*/  @P0 LDG.E R7, desc[UR4][R14.64+-0xc] ;  /* 0xfffff4040e070981 */ /* 0x0040a2000c1e1900 */
[----:B------:R-:W-:-:S03]  /*0450*/  @P0 MOV R6, R17 ;  /* 0x0000001100060202 */ /* 0x000fc60000000f00 */
[----:B------:R-:W4:Y:S01]  /*0460*/  LDG.E R17, desc[UR4][R12.64+-0x4] ;  /* 0xfffffc040c117981 */ /* 0x000f22000c1e1900 */
[----:B---3--:R-:W-:-:S13]  /*0470*/  FSETP.GT.AND P0, PT, R19, R6, PT ;  /* 0x000000061300720b */ /* 0x008fda0003f04000 */
[----:B------:R-:W-:Y:S02]  /*0480*/  @P0 IMAD.MOV.U32 R6, RZ, RZ, R19 ;  /* 0x000000ffff060224 */ /* 0x000fe400078e0013 */
[----:B------:R-:W3:Y:S04]  /*0490*/  LDG.E R19, desc[UR4][R12.64] ;  /* 0x000000040c137981 */ /* 0x000ee8000c1e1900 */
[----:B--2---:R0:W2:Y:S01]  /*04a0*/  @P0 LDG.E R7, desc[UR4][R14.64+-0x8] ;  /* 0xfffff8040e070981 */ /* 0x0040a2000c1e1900 */
[----:B----4-:R-:W-:-:S13]  /*04b0*/  FSETP.GT.AND P0, PT, R17, R6, PT ;  /* 0x000000061100720b */ /* 0x010fda0003f04000 */
[----:B------:R-:W-:Y:S02]  /*04c0*/  @P0 IMAD.MOV.U32 R6, RZ, RZ, R17 ;  /* 0x000000ffff060224 */ /* 0x000fe400078e0011 */
[----:B------:R-:W4:Y:S04]  /*04d0*/  LDG.E R17, desc[UR4][R12.64+0x4] ;  /* 0x000004040c117981 */ /* 0x000f28000c1e1900 */
[----:B--2---:R0:W2:Y:S01]  /*04e0*/  @P0 LDG.E R7, desc[UR4][R14.64+-0x4] ;  /* 0xfffffc040e070981 */ /* 0x0040a2000c1e1900 */
        /* <DEDUP_REMOVED lines=9> */
[----:B------:R-:W-:Y:S02]  /*0580*/  @P0 MOV R6, R19 ;  /* 0x0000001300060202 */ /* 0x000fe40000000f00 */
        /* <DEDUP_REMOVED lines=15> */
[----:B------:R-:W-:Y:S01]  /*0680*/  @P0 IMAD.MOV.U32 R6, RZ, RZ, R19 ;  /* 0x000000ffff060224 */ /* 0x000fe200078e0013 */
[----:B--2---:R0:W2:Y:S04]  /*0690*/  @P0 LDG.E R7, desc[UR4][R14.64+0x18] ;  /* 0x000018040e070981 */ /* 0x0040a8000c1e1900 */
[----:B----4-:R-:W-:-:S13]  /*06a0*/  FSETP.GT.AND P0, PT, R17, R6, PT ;  /* 0x000000061100720b */ /* 0x010fda0003f04000 */
[----:B------:R-:W-:Y:S01]  /*06b0*/  @P0 MOV R6, R17 ;  /* 0x0000001100060202 */ /* 0x000fe20000000f00 */
[----:B--2---:R0:W2:Y:S03]  /*06c0*/  @P0 LDG.E R7, desc[UR4][R14.64+0x1c] ;  /* 0x00001c040e070981 */ /* 0x0040a6000c1e1900 */
[----:B------:R-:W-:Y:S01]  /*06d0*/  FSETP.GT.AND P0, PT, R21, R6, PT ;  /* 0x000000061500720b */ /* 0x000fe20003f04000 */
[----:B------:R-:W-:-:S05]  /*06e0*/  VIADD R11, R11, 0x10 ;  /* 0x000000100b0b7836 */ /* 0x000fca0000000000 */
[----:B------:R-:W-:Y:S02]  /*06f0*/  ISETP.NE.AND P3, PT, R11, RZ, PT ;  /* 0x000000ff0b00720c */ /* 0x000fe40003f65270 */
[----:B------:R-:W-:-:S05]  /*0700*/  IADD3 R18, P1, PT, R12, 0x40, RZ ;  /* 0x000000400c127810 */ /* 0x000fca0007f3e0ff */
[----:B--2---:R0:W5:Y:S01]  /*0710*/  @P0 LDG.E R7, desc[UR4][R14.64+0x20] ;  /* 0x000020040e070981 */ /* 0x004162000c1e1900 */
[----:B------:R-:W-:Y:S01]  /*0720*/  IADD3 R16, P2, PT, R14, 0x40, RZ ;  /* 0x000000400e107810 */ /* 0x000fe20007f5e0ff */
[----:B------:R-:W-:Y:S01]  /*0730*/  IMAD.X R19, RZ, RZ, R13, P1 ;  /* 0x000000ffff137224 */ /* 0x000fe200008e060d */
[----:B------:R-:W-:Y:S01]  /*0740*/  IADD3 R9, PT, PT, R9, 0x10, RZ ;  /* 0x0000001009097810 */ /* 0x000fe20007ffe0ff */
[----:B------:R-:W-:Y:S02]  /*0750*/  @P0 IMAD.MOV.U32 R6, RZ, RZ, R21 ;  /* 0x000000ffff060224 */ /* 0x000fe400078e0015 */
[----:B------:R-:W-:Y:S01]  /*0760*/  IMAD.X R17, RZ, RZ, R15, P2 ;  /* 0x000000ffff117224 */ /* 0x000fe200010e060f */
[----:B------:R-:W-:Y:S07]  /*0770*/  @P3 BRA `(.L_x_5) ;  /* 0xfffffff800d03947 */ /* 0x000fee000383ffff */
[----:B------:R-:W-:Y:S05]  /*0780*/  BSYNC.RECONVERGENT B2 ;  /* 0x0000000000027941 */ /* 0x000fea0003800200 */
.L_x_4:
[----:B------:R-:W-:-:S07]  /*0790*/  VIADD R9, R9, 0x1 ;  /* 0x0000000109097836 */ /* 0x000fce0000000000 */
.L_x_3:
[----:B------:R-:W-:Y:S05]  /*07a0*/  BSYNC.RECONVERGENT B1 ;  /* 0x0000000000017941 */ /* 0x000fea0003800200 */
.L_x_2:
[----:B------:R-:W-:-:S13]  /*07b0*/  ISETP.NE.AND P0, PT, R20, RZ, PT ;  /* 0x000000ff1400720c */ /* 0x000fda0003f05270 */
[----:B------:R-:W-:Y:S05]  /*07c0*/  @!P0 BRA `(.L_x_1) ;  /* 0x0000000400588947 */ /* 0x000fea0003800000 */
[----:B------:R-:W-:Y:S01]  /*07d0*/  ISETP.GE.U32.AND P1, PT, R20, 0x8, PT ;  /* 0x000000081400780c */ /* 0x000fe20003f26070 */
[----:B------:R-:W-:Y:S01]  /*07e0*/  BSSY.RECONVERGENT B1, `(.L_x_6) ;  /* 0x0000027000017945 */ /* 0x000fe20003800200 */
[----:B------:R-:W-:-:S04]  /*07f0*/  LOP3.LUT R16, R10, 0x7, RZ, 0xc0, !PT ;  /* 0x000000070a107812 */ /* 0x000fc800078ec0ff */
[----:B------:R-:W-:-:S07]  /*0800*/  ISETP.NE.AND P0, PT, R16, RZ, PT ;  /* 0x000000ff1000720c */ /* 0x000fce0003f05270 */
[----:B------:R-:W-:Y:S06]  /*0810*/  @!P1 BRA `(.L_x_7) ;  /* 0x00000000008c9947 */ /* 0x000fec0003800000 */
[----:B0-----:R-:W-:-:S05]  /*0820*/  IMAD.WIDE R14, R9, 0x4, R2 ;  /* 0x00000004090e7825 */ /* 0x001fca00078e0202 */
[----:B------:R-:W2:Y:S04]  /*0830*/  LDG.E R11, desc[UR4][R14.64] ;  /* 0x000000040e0b7981 */ /* 0x000ea8000c1e1900 */
[----:B------:R-:W3:Y:S01]  /*0840*/  LDG.E R17, desc[UR4][R14.64+0x4] ;  /* 0x000004040e117981 */ /* 0x000ee2000c1e1900 */
[----:B------:R-:W-:Y:S01]  /*0850*/  IMAD.WIDE R12, R9, 0x4, R4 ;  /* 0x00000004090c7825 */ /* 0x000fe200078e0204 */
        /* <DEDUP_REMOVED lines=12> */
[----:B---3--:R-:W-:-:S13]  /*0920*/  FSETP.GT.AND P1, PT, R17, R6, PT ;  /* 0x000000061100720b */ /* 0x008fda0003f24000 */
[----:B--2---:R1:W2:Y:S01]  /*0930*/  @P1 LDG.E R7, desc[UR4][R12.64+0xc] ;  /* 0x00000c040c071981 */ /* 0x0042a2000c1e1900 */
[----:B------:R-:W-:-:S03]  /*0940*/  @P1 MOV R6, R17 ;  /* 0x0000001100061202 */ /* 0x000fc60000000f00 */
[----:B------:R-:W3:Y:S01]  /*0950*/  LDG.E R17, desc[UR4][R14.64+0x14] ;  /* 0x000014040e117981 */ /* 0x000ee2000c1e1900 */
        /* <DEDUP_REMOVED lines=9> */
[----:B------:R-:W-:Y:S01]  /*09f0*/  @P1 IMAD.MOV.U32 R6, RZ, RZ, R11 ;  /* 0x000000ffff061224 */ /* 0x000fe200078e000b */
[----:B--2---:R1:W2:Y:S04]  /*0a00*/  @P1 LDG.E R7, desc[UR4][R12.64+0x18] ;  /* 0x000018040c071981 */ /* 0x0042a8000c1e1900 */
[----:B---3--:R-:W-:Y:S01]  /*0a10*/  FSETP.GT.AND P1, PT, R17, R6, PT ;  /* 0x000000061100720b */ /* 0x008fe20003f24000 */
[----:B------:R-:W-:-:S12]  /*0a20*/  VIADD R9, R9, 0x8 ;  /* 0x0000000809097836 */ /* 0x000fd80000000000 */
[----:B--2---:R1:W5:Y:S01]  /*0a30*/  @P1 LDG.E R7, desc[UR4][R12.64+0x1c] ;  /* 0x00001c040c071981 */ /* 0x004362000c1e1900 */
[----:B------:R-:W-:-:S07]  /*0a40*/  @P1 MOV R6, R17 ;  /* 0x0000001100061202 */ /* 0x000fce0000000f00 */
.L_x_7:
[----:B------:R-:W-:Y:S05]  /*0a50*/  BSYNC.RECONVERGENT B1 ;  /* 0x0000000000017941 */ /* 0x000fea0003800200 */
.L_x_6:
[----:B------:R-:W-:Y:S05]  /*0a60*/  @!P0 BRA `(.L_x_1) ;  /* 0x0000000000b08947 */ /* 0x000fea0003800000 */
[----:B------:R-:W-:Y:S01]  /*0a70*/  ISETP.GE.U32.AND P1, PT, R16, 0x4, PT ;  /* 0x000000041000780c */ /* 0x000fe20003f26070 */
[----:B------:R-:W-:Y:S01]  /*0a80*/  BSSY.RECONVERGENT B1, `(.L_x_8) ;  /* 0x0000017000017945 */ /* 0x000fe20003800200 */
[----:B-1----:R-:W-:-:S04]  /*0a90*/  LOP3.LUT R12, R10, 0x3, RZ, 0xc0, !PT ;  /* 0x000000030a0c7812 */ /* 0x002fc800078ec0ff */
[----:B------:R-:W-:-:S07]  /*0aa0*/  ISETP.NE.AND P0, PT, R12, RZ, PT ;  /* 0x000000ff0c00720c */ /* 0x000fce0003f05270 */
[----:B------:R-:W-:Y:S06]  /*0ab0*/  @!P1 BRA `(.L_x_9) ;  /* 0x00000000004c9947 */ /* 0x000fec0003800000 */
[----:B------:R-:W-:-:S05]  /*0ac0*/  IMAD.WIDE R2, R9, 0x4, R2 ;  /* 0x0000000409027825 */ /* 0x000fca00078e0202 */
        /* <DEDUP_REMOVED lines=13> */
[----:B------:R-:W-:-:S05]  /*0ba0*/  @P1 IMAD.MOV.U32 R6, RZ, RZ, R11 ;  /* 0x000000ffff061224 */ /* 0x000fca00078e000b */
[----:B---3--:R-:W-:-:S13]  /*0bb0*/  FSETP.GT.AND P1, PT, R13, R6, PT ;  /* 0x000000060d00720b */ /* 0x008fda0003f24000 */
[----:B--2---:R1:W5:Y:S01]  /*0bc0*/  @P1 LDG.E R7, desc[UR4][R4.64+0xc] ;  /* 0x00000c0404071981 */ /* 0x004362000c1e1900 */
[----:B------:R-:W-:Y:S01]  /*0bd0*/  IADD3 R9, PT, PT, R9, 0x4, RZ ;  /* 0x0000000409097810 */ /* 0x000fe20007ffe0ff */
[----:B------:R-:W-:-:S07]  /*0be0*/  @P1 IMAD.MOV.U32 R6, RZ, RZ, R13 ;  /* 0x000000ffff061224 */ /* 0x000fce00078e000d */
.L_x_9:
[----:B------:R-:W-:Y:S05]  /*0bf0*/  BSYNC.RECONVERGENT B1 ;  /* 0x0000000000017941 */ /* 0x000fea0003800200 */
.L_x_8:
[----:B------:R-:W-:Y:S05]  /*0c00*/  @!P0 BRA `(.L_x_1) ;  /* 0x0000000000488947 */ /* 0x000fea0003800000 */
[----:B------:R-:W1:Y:S01]  /*0c10*/  LDC.64 R2, c[0x0][0x3a0] ;  /* 0x0000e800ff027b82 */ /* 0x000e620000000a00 */
[----:B------:R-:W-:-:S07]  /*0c20*/  IMAD.MOV R12, RZ, RZ, -R12 ;  /* 0x000000ffff0c7224 */ /* 0x000fce00078e0a0c */
[----:B------:R-:W2:Y:S01]  /*0c30*/  LDC.64 R10, c[0x0][0x398] ;  /* 0x0000e600ff0a7b82 */ /* 0x000ea20000000a00 */
[----:B-1----:R-:W-:-:S04]  /*0c40*/  IMAD.WIDE R4, R8, 0x4, R2 ;  /* 0x0000000408047825 */ /* 0x002fc800078e0202 */
[----:B--2---:R-:W-:-:S07]  /*0c50*/  IMAD.WIDE R10, R8, 0x4, R10 ;  /* 0x00000004080a7825 */ /* 0x004fce00078e020a */
.L_x_12:
[----:B-1----:R-:W-:-:S05]  /*0c60*/  IMAD.WIDE R2, R9, 0x4, R10 ;  /* 0x0000000409027825 */ /* 0x002fca00078e020a */
[----:B------:R-:W2:Y:S01]  /*0c70*/  LDG.E R13, desc[UR4][R2.64] ;  /* 0x00000004020d7981 */ /* 0x000ea2000c1e1900 */
[----:B------:R-:W-:Y:S01]  /*0c80*/  VIADD R12, R12, 0x1 ;  /* 0x000000010c0c7836 */ /* 0x000fe20000000000 */
[----:B------:R-:W-:Y:S04]  /*0c90*/  BSSY.RECONVERGENT B1, `(.L_x_10) ;  /* 0x0000007000017945 */ /* 0x000fe80003800200 */
[----:B------:R-:W-:Y:S02]  /*0ca0*/  ISETP.NE.AND P1, PT, R12, RZ, PT ;  /* 0x000000ff0c00720c */ /* 0x000fe40003f25270 */
[----:B--2--5:R-:W-:-:S13]  /*0cb0*/  FSETP.GT.AND P0, PT, R13, R6, PT ;  /* 0x000000060d00720b */ /* 0x024fda0003f04000 */
[----:B------:R-:W-:Y:S05]  /*0cc0*/  @!P0 BRA `(.L_x_11) ;  /* 0x00000000000c8947 */ /* 0x000fea0003800000 */
[----:B------:R-:W-:-:S05]  /*0cd0*/  IMAD.WIDE R2, R9, 0x4, R4 ;  /* 0x0000000409027825 */ /* 0x000fca00078e0204 */
[----:B------:R1:W5:Y:S01]  /*0ce0*/  LDG.E R7, desc[UR4][R2.64] ;  /* 0x0000000402077981 */ /* 0x000362000c1e1900 */
[----:B------:R-:W-:-:S07]  /*0cf0*/  MOV R6, R13 ;  /* 0x0000000d00067202 */ /* 0x000fce0000000f00 */
.L_x_11:
[----:B------:R-:W-:Y:S05]  /*0d00*/  BSYNC.RECONVERGENT B1 ;  /* 0x0000000000017941 */ /* 0x000fea0003800200 */
.L_x_10:
[----:B------:R-:W-:Y:S01]  /*0d10*/  VIADD R9, R9, 0x1 ;  /* 0x0000000109097836 */ /* 0x000fe20000000000 */
[----:B------:R-:W-:Y:S06]  /*0d20*/  @P1 BRA `(.L_x_12) ;  /* 0xfffffffc00cc1947 */ /* 0x000fec000383ffff */
.L_x_1:
[----:B------:R-:W-:Y:S05]  /*0d30*/  BSYNC.RECONVERGENT B0 ;  /* 0x0000000000007941 */ /* 0x000fea0003800200 */
.L_x_0:
[----:B-1----:R-:W1:Y:S08]  /*0d40*/  LDC.64 R2, c[0x0][0x390] ;  /* 0x0000e400ff027b82 */ /* 0x002e700000000a00 */
[----:B------:R-:W2:Y:S01]  /*0d50*/  LDC.64 R8, c[0x0][0x3b0] ;  /* 0x0000ec00ff087b82 */ /* 0x000ea20000000a00 */
[----:B-1----:R-:W-:-:S05]  /*0d60*/  IMAD.WIDE R2, R0, 0x4, R2 ;  /* 0x0000000400027825 */ /* 0x002fca00078e0202 */
[----:B------:R-:W3:Y:S01]  /*0d70*/  LDG.E R11, desc[UR4][R2.64] ;  /* 0x00000004020b7981 */ /* 0x000ee2000c1e1900 */
[----:B------:R-:W-:Y:S01]  /*0d80*/  BSSY.RECONVERGENT B0, `(.L_x_13) ;  /* 0x000000f000007945 */ /* 0x000fe20003800200 */
[----:B--2---:R-:W-:Y:S01]  /*0d90*/  IMAD.WIDE R8, R0, 0x4, R8 ;  /* 0x0000000400087825 */ /* 0x004fe200078e0208 */
[----:B---3--:R-:W-:-:S13]  /*0da0*/  ISETP.GE.AND P0, PT, R11, RZ, PT ;  /* 0x000000ff0b00720c */ /* 0x008fda0003f06270 */
[----:B------:R-:W1:Y:S01]  /*0db0*/  @P0 LDC.64 R4, c[0x0][0x388] ;  /* 0x0000e200ff040b82 */ /* 0x000e620000000a00 */
[----:B------:R-:W-:Y:S02]  /*0dc0*/  @P0 IMAD.MOV.U32 R13, RZ, RZ, -0x1 ;  /* 0xffffffffff0d0424 */ /* 0x000fe400078e00ff */
[----:B-1----:R-:W-:-:S05]  /*0dd0*/  @P0 IMAD.WIDE.U32 R4, R11, 0x4, R4 ;  /* 0x000000040b040825 */ /* 0x002fca00078e0004 */
[----:B------:R1:W-:Y:S01]  /*0de0*/  @P0 STG.E desc[UR4][R4.64], R13 ;  /* 0x0000000d04000986 */ /* 0x0003e2000c101904 */
[----:B------:R-:W-:Y:S05]  /*0df0*/  @P0 BRA `(.L_x_14) ;  /* 0x00000000001c0947 */ /* 0x000fea0003800000 */
[----:B------:R-:W2:Y:S01]  /*0e00*/  S2R R10, SR_LANEID ;  /* 0x00000000000a7919 */ /* 0x000ea20000000000 */
[----:B-1----:R-:W1:Y:S01]  /*0e10*/  LDC.64 R4, c[0x0][0x3b8] ;  /* 0x0000ee00ff047b82 */ /* 0x002e620000000a00 */
[----:B------:R-:W-:Y:S02]  /*0e20*/  VOTEU.ANY UR6, UPT, PT ;  /* 0x0000000000067886 */ /* 0x000fe400038e0100 */
[----:B------:R-:W-:Y:S02]  /*0e30*/  UFLO.U32 UR7, UR6 ;  /* 0x00000006000772bd */ /* 0x000fe400080e0000 */
[----:B------:R-:W1:Y:S04]  /*0e40*/  POPC R11, UR6 ;  /* 0x00000006000b7d09 */ /* 0x000e680008000000 */
[----:B--2---:R-:W-:-:S13]  /*0e50*/  ISETP.EQ.U32.AND P0, PT, R10, UR7, PT ;  /* 0x000000070a007c0c */ /* 0x004fda000bf02070 */
[----:B-1----:R2:W-:Y:S02]  /*0e60*/  @P0 REDG.E.ADD.STRONG.GPU desc[UR4][R4.64], R11 ;  /* 0x0000000b0400098e */ /* 0x0025e4000c12e104 */
.L_x_14:
[----:B------:R-:W-:Y:S05]  /*0e70*/  BSYNC.RECONVERGENT B0 ;  /* 0x0000000000007941 */ /* 0x000fea0003800200 */
.L_x_13:
[----:B--2---:R-:W2:Y:S01]  /*0e80*/  LDG.E R11, desc[UR4][R8.64] ;  /* 0x00000004080b7981 */ /* 0x004ea2000c1e1900 */
[----:B-1----:R-:W1:Y:S02]  /*0e90*/  LDC.64 R4, c[0x0][0x388] ;  /* 0x0000e200ff047b82 */ /* 0x002e640000000a00 */
[----:B-1---5:R-:W-:-:S04]  /*0ea0*/  IMAD.WIDE R4, R7, 0x4, R4 ;  /* 0x0000000407047825 */ /* 0x022fc800078e0204 */
[----:B--2---:R-:W-:-:S05]  /*0eb0*/  FADD R11, R11, R6 ;  /* 0x000000060b0b7221 */ /* 0x004fca0000000000 */
[----:B------:R-:W-:Y:S04]  /*0ec0*/  STG.E desc[UR4][R8.64], R11 ;  /* 0x0000000b08007986 */ /* 0x000fe8000c101904 */
[----:B------:R-:W-:Y:S04]  /*0ed0*/  STG.E desc[UR4][R4.64], R0 ;  /* 0x0000000004007986 */ /* 0x000fe8000c101904 */
[----:B------:R-:W-:Y:S01]  /*0ee0*/  STG.E desc[UR4][R2.64], R7 ;  /* 0x0000000702007986 */ /* 0x000fe2000c101904 */
[----:B------:R-:W-:Y:S05]  /*0ef0*/  EXIT ;  /* 0x000000000000794d */ /* 0x000fea0003800000 */
.L_x_15:
[----:B------:R-:W-:-:S00]  /*0f00*/  BRA `(.L_x_15) ;  /* 0xfffffffc00fc7947 */ /* 0x000fc0000383ffff */
[----:B------:R-:W-:-:S00]  /*0f10*/  NOP ;  /* 0x0000000000007918 */ /* 0x000fc00000000000 */
        /* <DEDUP_REMOVED lines=14> */
.L_x_26:


//--------------------- .text._Z11run_biddingiPfPiS0_S0_S_S0_S0_S_f --------------------------
	.section	.text._Z11run_biddingiPfPiS0_S0_S_S0_S0_S_f,"ax",@progbits
	.align	128
        .global         _Z11run_biddingiPfPiS0_S0_S_S0_S0_S_f
        .type           _Z11run_biddingiPfPiS0_S0_S_S0_S0_S_f,@function
        .size           _Z11run_biddingiPfPiS0_S0_S_S0_S0_S_f,(.L_x_27 - _Z11run_biddingiPfPiS0_S0_S_S0_S0_S_f)
        .other          _Z11run_biddingiPfPiS0_S0_S_S0_S0_S_f,@"STO_CUDA_ENTRY STV_DEFAULT"
_Z11run_biddingiPfPiS0_S0_S_S0_S0_S_f:
.text._Z11run_biddingiPfPiS0_S0_S_S0_S0_S_f:
        /* <DEDUP_REMOVED lines=10> */
[----:B0-----:R-:W-:-:S06]  /*00a0*/  IMAD.WIDE R2, R0, 0x4, R2 ;  /* 0x0000000400027825 */ /* 0x001fcc00078e0202 */
[----:B-1----:R-:W2:Y:S02]  /*00b0*/  LDG.E R2, desc[UR4][R2.64] ;  /* 0x0000000402027981 */ /* 0x002ea4000c1e1900 */
[----:B--2---:R-:W-:-:S13]  /*00c0*/  ISETP.NE.AND P0, PT, R2, -0x1, PT ;  /* 0xffffffff0200780c */ /* 0x004fda0003f05270 */
[----:B------:R-:W-:Y:S05]  /*00d0*/  @P0 EXIT ;  /* 0x000000000000094d */ /* 0x000fea0003800000 */
[----:B------:R-:W0:Y:S08]  /*00e0*/  LDC.64 R4, c[0x0][0x390] ;  /* 0x0000e400ff047b82 */ /* 0x000e300000000a00 */
[----:B------:R-:W1:Y:S08]  /*00f0*/  LDC.64 R10, c[0x0][0x398] ;  /* 0x0000e600ff0a7b82 */ /* 0x000e700000000a00 */
[----:B------:R-:W2:Y:S01]  /*0100*/  LDC.64 R14, c[0x0][0x388] ;  /* 0x0000e200ff0e7b82 */ /* 0x000ea20000000a00 */
[----:B0-----:R-:W-:-:S07]  /*0110*/  IMAD.WIDE R4, R0, 0x4, R4 ;  /* 0x0000000400047825 */ /* 0x001fce00078e0204 */
[----:B------:R-:W0:Y:S01]  /*0120*/  LDC.64 R16, c[0x0][0x3c0] ;  /* 0x0000f000ff107b82 */ /* 0x000e220000000a00 */
[----:B------:R-:W1:Y:S04]  /*0130*/  LDG.E R13, desc[UR4][R4.64] ;  /* 0x00000004040d7981 */ /* 0x000e68000c1e1900 */
[----:B------:R-:W3:Y:S01]  /*0140*/  LDG.E R12, desc[UR4][R4.64+0x4] ;  /* 0x00000404040c7981 */ /* 0x000ee2000c1e1900 */
[----:B-1----:R-:W-:-:S06]  /*0150*/  IMAD.WIDE R2, R13, 0x4, R10 ;  /* 0x000000040d027825 */ /* 0x002fcc00078e020a */
[----:B------:R-:W0:Y:S01]  /*0160*/  LDG.E R2, desc[UR4][R2.64] ;  /* 0x0000000402027981 */ /* 0x000e22000c1e1900 */
[----:B--2---:R-:W-:-:S06]  /*0170*/  IMAD.WIDE R6, R13, 0x4, R14 ;  /* 0x000000040d067825 */ /* 0x004fcc00078e020e */
[----:B------:R-:W2:Y:S01]  /*0180*/  LDG.E R6, desc[UR4][R6.64] ;  /* 0x0000000406067981 */ /* 0x000ea2000c1e1900 */
[----:B---3--:R-:W-:Y:S01]  /*0190*/  ISETP.GE.AND P0, PT, R13, R12, PT ;  /* 0x0000000c0d00720c */ /* 0x008fe20003f06270 */
[----:B0-----:R-:W-:-:S06]  /*01a0*/  IMAD.WIDE R8, R2, 0x4, R16 ;  /* 0x0000000402087825 */ /* 0x001fcc00078e0210 */
[----:B------:R-:W2:Y:S01]  /*01b0*/  LDG.E R9, desc[UR4][R8.64] ;  /* 0x0000000408097981 */ /* 0x000ea2000c1e1900 */
[----:B------:R-:W-:Y:S01]  /*01c0*/  BSSY.RECONVERGENT B0, `(.L_x_16) ;  /* 0x00000c2000007945 */ /* 0x000fe20003800200 */
[----:B------:R-:W-:Y:S02]  /*01d0*/  IMAD.MOV.U32 R24, RZ, RZ, -0x3b860000 ;  /* 0xc47a0000ff187424 */ /* 0x000fe400078e00ff */
[----:B--2---:R-:W-:Y:S02]  /*01e0*/  FADD R23, R6, -R9 ;  /* 0x8000000906177221 */ /* 0x004fe40000000000 */
[----:B------:R-:W-:Y:S05]  /*01f0*/  @P0 BRA `(.L_x_17) ;  /* 0x0000000800f80947 */ /* 0x000fea0003800000 */
[----:B------:R-:W-:Y:S01]  /*0200*/  IMAD.MOV.U32 R7, RZ, RZ, R13 ;  /* 0x000000ffff077224 */ /* 0x000fe200078e000d */
[----:B------:R-:W-:Y:S01]  /*0210*/  BSSY.RECONVERGENT B1, `(.L_x_18) ;  /* 0x000005d000017945 */ /* 0x000fe20003800200 */
[----:B------:R-:W-:Y:S02]  /*0220*/  IMAD.MOV.U32 R24, RZ, RZ, -0x3b860000 ;  /* 0xc47a0000ff187424 */ /* 0x000fe400078e00ff */
[----:B------:R-:W-:Y:S02]  /*0230*/  IMAD.IADD R5, R12, 0x1, -R7 ;  /* 0x000000010c057824 */ /* 0x000fe400078e0a07 */
[----:B------:R-:W-:-:S03]  /*0240*/  IMAD.IADD R12, R7, 0x1, -R12 ;  /* 0x00000001070c7824 */ /* 0x000fc600078e0a0c */
[----:B------:R-:W-:Y:S02]  /*0250*/  LOP3.LUT R6, R5, 0x7, RZ, 0xc0, !PT ;  /* 0x0000000705067812 */ /* 0x000fe400078ec0ff */
[----:B------:R-:W-:Y:S02]  /*0260*/  ISETP.GT.U32.AND P1, PT, R12, -0x8, PT ;  /* 0xfffffff80c00780c */ /* 0x000fe40003f24070 */
[----:B------:R-:W-:-:S11]  /*0270*/  ISETP.NE.AND P0, PT, R6, RZ, PT ;  /* 0x000000ff0600720c */ /* 0x000fd60003f05270 */
[----:B------:R-:W-:Y:S05]  /*0280*/  @P1 BRA `(.L_x_19) ;  /* 0x0000000400541947 */ /* 0x000fea0003800000 */
[----:B------:R-:W-:Y:S01]  /*0290*/  LOP3.LUT R27, R5, 0xfffffff8, RZ, 0xc0, !PT ;  /* 0xfffffff8051b7812 */ /* 0x000fe200078ec0ff */
[----:B------:R-:W-:-:S04]  /*02a0*/  IMAD.MOV.U32 R24, RZ, RZ, -0x3b860000 ;  /* 0xc47a0000ff187424 */ /* 0x000fc800078e00ff */
[----:B------:R-:W-:-:S07]  /*02b0*/  IMAD.MOV R27, RZ, RZ, -R27 ;  /* 0x000000ffff1b7224 */ /* 0x000fce00078e0a1b */
.L_x_20:
[----:B------:R-:W-:-:S05]  /*02c0*/  IMAD.WIDE R12, R7, 0x4, R10 ;  /* 0x00000004070c7825 */ /* 0x000fca00078e020a */
[----:B------:R-:W2:Y:S04]  /*02d0*/  LDG.E R29, desc[UR4][R12.64] ;  /* 0x000000040c1d7981 */ /* 0x000ea8000c1e1900 */
[----:B------:R-:W3:Y:S01]  /*02e0*/  LDG.E R3, desc[UR4][R12.64+0x4] ;  /* 0x000004040c037981 */ /* 0x000ee2000c1e1900 */
[----:B------:R-:W-:-:S03]  /*02f0*/  IMAD.WIDE R18, R7, 0x4, R14 ;  /* 0x0000000407127825 */ /* 0x000fc600078e020e */
[----:B------:R-:W4:Y:S04]  /*0300*/  LDG.E R28, desc[UR4][R12.64+0x8] ;  /* 0x000008040c1c7981 */ /* 0x000f28000c1e1900 */
[----:B------:R-:W5:Y:S04]  /*0310*/  LDG.E R4, desc[UR4][R18.64] ;  /* 0x0000000412047981 */ /* 0x000f68000c1e1900 */
[----:B------:R-:W4:Y:S04]  /*0320*/  LDG.E R25, desc[UR4][R18.64+0x4] ;  /* 0x0000040412197981 */ /* 0x000f28000c1e1900 */
[----:B------:R-:W4:Y:S01]  /*0330*/  LDG.E R26, desc[UR4][R12.64+0xc] ;  /* 0x00000c040c1a7981 */ /* 0x000f22000c1e1900 */
[----:B--2---:R-:W-:-:S06]  /*0340*/  IMAD.WIDE R20, R29, 0x4, R16 ;  /* 0x000000041d147825 */ /* 0x004fcc00078e0210 */
[----:B------:R-:W5:Y:S01]  /*0350*/  LDG.E R21, desc[UR4][R20.64] ;  /* 0x0000000414157981 */ /* 0x000f62000c1e1900 */
[----:B---3--:R-:W-:-:S06]  /*0360*/  IMAD.WIDE R8, R3, 0x4, R16 ;  /* 0x0000000403087825 */ /* 0x008fcc00078e0210 */
[----:B------:R-:W2:Y:S01]  /*0370*/  LDG.E R8, desc[UR4][R8.64] ;  /* 0x0000000408087981 */ /* 0x000ea2000c1e1900 */
[----:B-----5:R-:W-:-:S05]  /*0380*/  FADD R22, R4, -R21 ;  /* 0x8000001504167221 */ /* 0x020fca0000000000 */
[-C--:B------:R-:W-:Y:S01]  /*0390*/  FSETP.GT.AND P4, PT, R22, R23.reuse, PT ;  /* 0x000000171600720b */ /* 0x080fe20003f84000 */
[----:B----4-:R-:W-:Y:S01]  /*03a0*/  IMAD.WIDE R20, R28, 0x4, R16 ;  /* 0x000000041c147825 */ /* 0x010fe200078e0210 */
[CC--:B------:R-:W-:Y:S02]  /*03b0*/  FSETP.GT.AND P1, PT, R22.reuse, R24.reuse, PT ;  /* 0x000000181600720b */ /* 0x0c0fe40003f24000 */
[C---:B------:R-:W-:Y:S01]  /*03c0*/  FSEL R4, R22.reuse, R23, P4 ;  /* 0x0000001716047208 */ /* 0x040fe20002000000 */
[----:B--2---:R-:W-:Y:S02]  /*03d0*/  FADD R8, R25, -R8 ;  /* 0x8000000819087221 */ /* 0x004fe40000000000 */
[----:B------:R-:W2:Y:S06]  /*03e0*/  LDG.E R21, desc[UR4][R20.64] ;  /* 0x0000000414157981 */ /* 0x000eac000c1e1900 */
[----:B------:R-:W-:-:S02]  /*03f0*/  @!P4 FSEL R23, R22, R24, P1 ;  /* 0x000000181617c208 */ /* 0x000fc40000800000 */
[----:B------:R-:W2:Y:S01]  /*0400*/  LDG.E R24, desc[UR4][R18.64+0x8] ;  /* 0x0000080412187981 */ /* 0x000ea2000c1e1900 */
[CC--:B------:R-:W-:Y:S02]  /*0410*/  FSETP.GT.AND P5, PT, R8.reuse, R4.reuse, PT ;  /* 0x000000040800720b */ /* 0x0c0fe40003fa4000 */
[C---:B------:R-:W-:Y:S02]  /*0420*/  FSETP.GT.AND P1, PT, R8.reuse, R23, PT ;  /* 0x000000170800720b */ /* 0x040fe40003f24000 */
[----:B------:R-:W-:-:S09]  /*0430*/  FSEL R22, R8, R4, P5 ;  /* 0x0000000408167208 */ /* 0x000fd20002800000 */
[----:B------:R-:W-:Y:S01]  /*0440*/  @!P5 FSEL R4, R8, R23, P1 ;  /* 0x000000170804d208 */ /* 0x000fe20000800000 */
[----:B------:R-:W-:Y:S01]  /*0450*/  IMAD.WIDE R8, R26, 0x4, R16 ;  /* 0x000000041a087825 */ /* 0x000fe200078e0210 */
[----:B------:R-:W3:Y:S05]  /*0460*/  LDG.E R23, desc[UR4][R12.64+0x10] ;  /* 0x000010040c177981 */ /* 0x000eea000c1e1900 */
[----:B------:R-:W4:Y:S04]  /*0470*/  LDG.E R9, desc[UR4][R8.64] ;  /* 0x0000000408097981 */ /* 0x000f28000c1e1900 */
[----:B------:R-:W4:Y:S01]  /*0480*/  LDG.E R8, desc[UR4][R18.64+0xc] ;  /* 0x00000c0412087981 */ /* 0x000f22000c1e1900 */
[----:B--2---:R-:W-:-:S05]  /*0490*/  FADD R25, R24, -R21 ;  /* 0x8000001518197221 */ /* 0x004fca0000000000 */
[C---:B------:R-:W-:Y:S02]  /*04a0*/  FSETP.GT.AND P3, PT, R25.reuse, R22, PT ;  /* 0x000000161900720b */ /* 0x040fe40003f64000 */
[C---:B------:R-:W-:Y:S02]  /*04b0*/  FSETP.GT.AND P2, PT, R25.reuse, R4, PT ;  /* 0x000000041900720b */ /* 0x040fe40003f44000 */
[----:B------:R-:W-:-:S09]  /*04c0*/  FSEL R20, R25, R22, P3 ;  /* 0x0000001619147208 */ /* 0x000fd20001800000 */
[----:B------:R-:W-:Y:S01]  /*04d0*/  @!P3 FSEL R22, R25, R4, P2 ;  /* 0x000000041916b208 */ /* 0x000fe20001000000 */
[----:B---3--:R-:W-:Y:S01]  /*04e0*/  IMAD.WIDE R24, R23, 0x4, R16 ;  /* 0x0000000417187825 */ /* 0x008fe200078e0210 */
[----:B------:R-:W2:Y:S05]  /*04f0*/  LDG.E R4, desc[UR4][R18.64+0x10] ;  /* 0x0000100412047981 */ /* 0x000eaa000c1e1900 */
[----:B------:R-:W2:Y:S01]  /*0500*/  LDG.E R25, desc[UR4][R24.64] ;  /* 0x0000000418197981 */ /* 0x000ea2000c1e1900 */
[----:B----4-:R-:W-:Y:S01]  /*0510*/  FADD R21, R8, -R9 ;  /* 0x8000000908157221 */ /* 0x010fe20000000000 */
[----:B------:R-:W-:Y:S02]  /*0520*/  @!P5 SEL R3, R29, R2, P4 ;  /* 0x000000021d03d207 */ /* 0x000fe40002000000 */
[----:B------:R-:W3:Y:S02]  /*0530*/  LDG.E R2, desc[UR4][R12.64+0x1c] ;  /* 0x00001c040c027981 */ /* 0x000ee4000c1e1900 */
[----:B------:R-:W-:-:S02]  /*0540*/  FSETP.GT.AND P1, PT, R21, R20, PT ;  /* 0x000000141500720b */ /* 0x000fc40003f24000 */
[C---:B------:R-:W-:Y:S01]  /*0550*/  FSETP.GT.AND P2, PT, R21.reuse, R22, PT ;  /* 0x000000161500720b */ /* 0x040fe20003f44000 */
[----:B------:R-:W4:Y:S01]  /*0560*/  LDG.E R24, desc[UR4][R18.64+0x14] ;  /* 0x0000140412187981 */ /* 0x000f22000c1e1900 */
[----:B------:R-:W-:-:S03]  /*0570*/  FSEL R8, R21, R20, P1 ;  /* 0x0000001415087208 */ /* 0x000fc60000800000 */
[----:B------:R-:W5:Y:S06]  /*0580*/  LDG.E R29, desc[UR4][R18.64+0x18] ;  /* 0x00001804121d7981 */ /* 0x000f6c000c1e1900 */
[----:B------:R-:W-:Y:S02]  /*0590*/  @!P1 FSEL R20, R21, R22, P2 ;  /* 0x0000001615149208 */ /* 0x000fe40001000000 */
[----:B------:R-:W3:Y:S04]  /*05a0*/  LDG.E R22, desc[UR4][R12.64+0x14] ;  /* 0x000014040c167981 */ /* 0x000ee8000c1e1900 */
[----:B------:R-:W5:Y:S01]  /*05b0*/  LDG.E R18, desc[UR4][R18.64+0x1c] ;  /* 0x00001c0412127981 */ /* 0x000f62000c1e1900 */
[----:B--2---:R-:W-:-:S05]  /*05c0*/  FADD R9, R4, -R25 ;  /* 0x8000001904097221 */ /* 0x004fca0000000000 */
[C---:B------:R-:W-:Y:S02]  /*05d0*/  FSETP.GT.AND P2, PT, R9.reuse, R8, PT ;  /* 0x000000080900720b */ /* 0x040fe40003f44000 */
[C---:B------:R-:W-:Y:S02]  /*05e0*/  FSETP.GT.AND P6, PT, R9.reuse, R20, PT ;  /* 0x000000140900720b */ /* 0x040fe40003fc4000 */
[----:B------:R-:W-:-:S09]  /*05f0*/  FSEL R4, R9, R8, P2 ;  /* 0x0000000809047208 */ /* 0x000fd20001000000 */
[----:B------:R-:W-:Y:S02]  /*0600*/  @!P2 FSEL R8, R9, R20, P6 ;  /* 0x000000140908a208 */ /* 0x000fe40003000000 */
[----:B------:R-:W2:Y:S01]  /*0610*/  LDG.E R9, desc[UR4][R12.64+0x18] ;  /* 0x000018040c097981 */ /* 0x000ea2000c1e1900 */
[----:B---3--:R-:W-:-:S05]  /*0620*/  IMAD.WIDE R20, R22, 0x4, R16 ;  /* 0x0000000416147825 */ /* 0x008fca00078e0210 */
[----:B------:R2:W4:Y:S02]  /*0630*/  LDG.E R25, desc[UR4][R20.64] ;  /* 0x0000000414197981 */ /* 0x000524000c1e1900 */
[----:B--2---:R-:W-:-:S06]  /*0640*/  IMAD.WIDE R20, R9, 0x4, R16 ;  /* 0x0000000409147825 */ /* 0x004fcc00078e0210 */
[----:B------:R-:W5:Y:S01]  /*0650*/  LDG.E R20, desc[UR4][R20.64] ;  /* 0x0000000414147981 */ /* 0x000f62000c1e1900 */
[----:B----4-:R-:W-:Y:S01]  /*0660*/  FADD R13, R24, -R25 ;  /* 0x80000019180d7221 */ /* 0x010fe20000000000 */
[----:B------:R-:W-:-:S06]  /*0670*/  IMAD.WIDE R24, R2, 0x4, R16 ;  /* 0x0000000402187825 */ /* 0x000fcc00078e0210 */
[----:B------:R0:W2:Y:S01]  /*0680*/  LDG.E R25, desc[UR4][R24.64] ;  /* 0x0000000418197981 */ /* 0x0000a2000c1e1900 */
[----:B------:R-:W-:-:S04]  /*0690*/  FSETP.GT.AND P4, PT, R13, R4, PT ;  /* 0x000000040d00720b */ /* 0x000fc80003f84000 */
[----:B------:R-:W-:Y:S01]  /*06a0*/  FSEL R12, R13, R4, P4 ;  /* 0x000000040d0c7208 */ /* 0x000fe20002000000 */
[----:B------:R-:W-:Y:S01]  /*06b0*/  VIADD R27, R27, 0x8 ;  /* 0x000000081b1b7836 */ /* 0x000fe20000000000 */
[----:B------:R-:W-:Y:S02]  /*06c0*/  FSETP.GT.AND P6, PT, R13, R8, PT ;  /* 0x000000080d00720b */ /* 0x000fe40003fc4000 */
[----:B------:R-:W-:-:S05]  /*06d0*/  @!P1 SEL R26, R28, R3, P3 ;  /* 0x000000031c1a9207 */ /* 0x000fca0001800000 */
[----:B------:R-:W-:Y:S02]  /*06e0*/  @!P4 FSEL R4, R13, R8, P6 ;  /* 0x000000080d04c208 */ /* 0x000fe40003000000 */
[----:B------:R-:W-:Y:S02]  /*06f0*/  @!P4 SEL R22, R23, R26, P2 ;  /* 0x0000001a1716c207 */ /* 0x000fe40001000000 */
[----:B------:R-:W-:Y:S01]  /*0700*/  ISETP.NE.AND P2, PT, R27, RZ, PT ;  /* 0x000000ff1b00720c */ /* 0x000fe20003f45270 */
[----:B------:R-:W-:Y:S02]  /*0710*/  VIADD R7, R7, 0x8 ;  /* 0x0000000807077836 */ /* 0x000fe40000000000 */
[----:B-----5:R-:W-:-:S05]  /*0720*/  FADD R29, R29, -R20 ;  /* 0x800000141d1d7221 */ /* 0x020fca0000000000 */
[----:B------:R-:W-:-:S04]  /*0730*/  FSETP.GT.AND P5, PT, R29, R12, PT ;  /* 0x0000000c1d00720b */ /* 0x000fc80003fa4000 */
[C---:B0-----:R-:W-:Y:S01]  /*0740*/  FSEL R24, R29.reuse, R12, P5 ;  /* 0x0000000c1d187208 */ /* 0x041fe20002800000 */
[----:B--2---:R-:W-:Y:S01]  /*0750*/  FADD R19, R18, -R25 ;  /* 0x8000001912137221 */ /* 0x004fe20000000000 */
[----:B------:R-:W-:-:S04]  /*0760*/  FSETP.GT.AND P1, PT, R29, R4, PT ;  /* 0x000000041d00720b */ /* 0x000fc80003f24000 */
[----:B------:R-:W-:-:S03]  /*0770*/  FSETP.GT.AND P6, PT, R19, R24, PT ;  /* 0x000000181300720b */ /* 0x000fc60003fc4000 */
[----:B------:R-:W-:-:S04]  /*0780*/  @!P5 FSEL R12, R29, R4, P1 ;  /* 0x000000041d0cd208 */ /* 0x000fc80000800000 */
[C---:B------:R-:W-:Y:S02]  /*0790*/  FSETP.GT.AND P1, PT, R19.reuse, R12, PT ;  /* 0x0000000c1300720b */ /* 0x040fe40003f24000 */
[----:B------:R-:W-:-:S04]  /*07a0*/  FSEL R23, R19, R24, P6 ;  /* 0x0000001813177208 */ /* 0x000fc80003000000 */
[----:B------:R-:W-:Y:S02]  /*07b0*/  @!P6 SEL R2, R9, R22, P5 ;  /* 0x000000160902e207 */ /* 0x000fe40002800000 */
[----:B------:R-:W-:Y:S01]  /*07c0*/  @!P6 FSEL R24, R19, R12, P1 ;  /* 0x0000000c1318e208 */ /* 0x000fe20000800000 */
[----:B------:R-:W-:Y:S06]  /*07d0*/  @P2 BRA `(.L_x_20) ;  /* 0xfffffff800b82947 */ /* 0x000fec000383ffff */
.L_x_19:
[----:B------:R-:W-:Y:S05]  /*07e0*/  BSYNC.RECONVERGENT B1 ;  /* 0x0000000000017941 */ /* 0x000fea0003800200 */
.L_x_18:
[----:B------:R-:W-:Y:S05]  /*07f0*/  @!P0 BRA `(.L_x_17) ;  /* 0x0000000400788947 */ /* 0x000fea0003800000 */
[----:B------:R-:W-:Y:S01]  /*0800*/  ISETP.GE.U32.AND P1, PT, R6, 0x4, PT ;  /* 0x000000040600780c */ /* 0x000fe20003f26070 */
[----:B------:R-:W-:Y:S01]  /*0810*/  BSSY.RECONVERGENT B1, `(.L_x_21) ;  /* 0x000002d000017945 */ /* 0x000fe20003800200 */
[----:B------:R-:W-:-:S04]  /*0820*/  LOP3.LUT R22, R5, 0x3, RZ, 0xc0, !PT ;  /* 0x0000000305167812 */ /* 0x000fc800078ec0ff */
[----:B------:R-:W-:-:S07]  /*0830*/  ISETP.NE.AND P0, PT, R22, RZ, PT ;  /* 0x000000ff1600720c */ /* 0x000fce0003f05270 */
[----:B------:R-:W-:Y:S06]  /*0840*/  @!P1 BRA `(.L_x_22) ;  /* 0x0000000000a49947 */ /* 0x000fec0003800000 */
        /* <DEDUP_REMOVED lines=8> */
[----:B--2---:R-:W-:-:S04]  /*08d0*/  IMAD.WIDE R18, R25, 0x4, R16 ;  /* 0x0000000419127825 */ /* 0x004fc800078e0210 */
[----:B---3--:R-:W-:Y:S02]  /*08e0*/  IMAD.WIDE R20, R3, 0x4, R16 ;  /* 0x0000000403147825 */ /* 0x008fe400078e0210 */
[----:B------:R-:W5:Y:S04]  /*08f0*/  LDG.E R19, desc[UR4][R18.64] ;  /* 0x0000000412137981 */ /* 0x000f68000c1e1900 */
[----:B------:R-:W4:Y:S01]  /*0900*/  LDG.E R21, desc[UR4][R20.64] ;  /* 0x0000000414157981 */ /* 0x000f22000c1e1900 */
[----:B-----5:R-:W-:-:S05]  /*0910*/  FADD R4, R4, -R19 ;  /* 0x8000001304047221 */ /* 0x020fca0000000000 */
[----:B------:R-:W-:Y:S01]  /*0920*/  FSETP.GT.AND P1, PT, R4, R23, PT ;  /* 0x000000170400720b */ /* 0x000fe20003f24000 */
[----:B----4-:R-:W-:-:S03]  /*0930*/  FADD R6, R6, -R21 ;  /* 0x8000001506067221 */ /* 0x010fc60000000000 */
[----:B------:R-:W-:-:S04]  /*0940*/  FSEL R27, R4, R23, P1 ;  /* 0x00000017041b7208 */ /* 0x000fc80000800000 */
[----:B------:R-:W-:-:S13]  /*0950*/  FSETP.GT.AND P3, PT, R6, R27, PT ;  /* 0x0000001b0600720b */ /* 0x000fda0003f64000 */
[----:B------:R-:W-:Y:S02]  /*0960*/  @!P3 SEL R3, R25, R2, P1 ;  /* 0x000000021903b207 */ /* 0x000fe40000800000 */
[----:B------:R-:W2:Y:S01]  /*0970*/  LDG.E R2, desc[UR4][R12.64+0xc] ;  /* 0x00000c040c027981 */ /* 0x000ea2000c1e1900 */
[----:B------:R-:W-:-:S03]  /*0980*/  IMAD.WIDE R18, R26, 0x4, R16 ;  /* 0x000000041a127825 */ /* 0x000fc600078e0210 */
[----:B------:R-:W3:Y:S04]  /*0990*/  LDG.E R25, desc[UR4][R8.64+0x8] ;  /* 0x0000080408197981 */ /* 0x000ee8000c1e1900 */
[----:B------:R-:W3:Y:S01]  /*09a0*/  LDG.E R18, desc[UR4][R18.64] ;  /* 0x0000000412127981 */ /* 0x000ee2000c1e1900 */
[----:B--2---:R-:W-:-:S06]  /*09b0*/  IMAD.WIDE R20, R2, 0x4, R16 ;  /* 0x0000000402147825 */ /* 0x004fcc00078e0210 */
[----:B------:R-:W2:Y:S01]  /*09c0*/  LDG.E R20, desc[UR4][R20.64] ;  /* 0x0000000414147981 */ /* 0x000ea2000c1e1900 */
[-C--:B------:R-:W-:Y:S01]  /*09d0*/  FSETP.GT.AND P2, PT, R4, R24.reuse, PT ;  /* 0x000000180400720b */ /* 0x080fe20003f44000 */
[----:B---3--:R-:W-:Y:S01]  /*09e0*/  FADD R28, R25, -R18 ;  /* 0x80000012191c7221 */ /* 0x008fe20000000000 */
[----:B------:R-:W-:Y:S02]  /*09f0*/  FSEL R25, R6, R27, P3 ;  /* 0x0000001b06197208 */ /* 0x000fe40001800000 */
[----:B------:R-:W-:Y:S02]  /*0a00*/  @!P1 FSEL R23, R4, R24, P2 ;  /* 0x0000001804179208 */ /* 0x000fe40001000000 */
[----:B------:R-:W-:Y:S02]  /*0a10*/  FSETP.GT.AND P2, PT, R28, R25, PT ;  /* 0x000000191c00720b */ /* 0x000fe40003f44000 */
[----:B------:R-:W-:Y:S02]  /*0a20*/  FSETP.GT.AND P1, PT, R6, R23, PT ;  /* 0x000000170600720b */ /* 0x000fe40003f24000 */
[----:B------:R-:W-:-:S02]  /*0a30*/  FSEL R24, R28, R25, P2 ;  /* 0x000000191c187208 */ /* 0x000fc40001000000 */
[----:B------:R-:W-:-:S04]  /*0a40*/  @!P3 FSEL R27, R6, R23, P1 ;  /* 0x00000017061bb208 */ /* 0x000fc80000800000 */
[----:B------:R-:W-:-:S04]  /*0a50*/  FSETP.GT.AND P1, PT, R28, R27, PT ;  /* 0x0000001b1c00720b */ /* 0x000fc80003f24000 */
[----:B------:R-:W-:Y:S01]  /*0a60*/  @!P2 FSEL R25, R28, R27, P1 ;  /* 0x0000001b1c19a208 */ /* 0x000fe20000800000 */
[----:B------:R-:W-:Y:S02]  /*0a70*/  VIADD R7, R7, 0x4 ;  /* 0x0000000407077836 */ /* 0x000fe40000000000 */
[----:B--2---:R-:W-:-:S05]  /*0a80*/  FADD R29, R29, -R20 ;  /* 0x800000141d1d7221 */ /* 0x004fca0000000000 */
[CC--:B------:R-:W-:Y:S02]  /*0a90*/  FSETP.GT.AND P3, PT, R29.reuse, R24.reuse, PT ;  /* 0x000000181d00720b */ /* 0x0c0fe40003f64000 */
[C---:B------:R-:W-:Y:S02]  /*0aa0*/  FSETP.GT.AND P1, PT, R29.reuse, R25, PT ;  /* 0x000000191d00720b */ /* 0x040fe40003f24000 */
[----:B------:R-:W-:-:S09]  /*0ab0*/  FSEL R23, R29, R24, P3 ;  /* 0x000000181d177208 */ /* 0x000fd20001800000 */
[----:B------:R-:W-:Y:S02]  /*0ac0*/  @!P3 SEL R2, R26, R3, P2 ;  /* 0x000000031a02b207 */ /* 0x000fe40001000000 */
[----:B------:R-:W-:-:S07]  /*0ad0*/  @!P3 FSEL R24, R29, R25, P1 ;  /* 0x000000191d18b208 */ /* 0x000fce0000800000 */
.L_x_22:
[----:B------:R-:W-:Y:S05]  /*0ae0*/  BSYNC.RECONVERGENT B1 ;  /* 0x0000000000017941 */ /* 0x000fea0003800200 */
.L_x_21:
[----:B------:R-:W-:Y:S05]  /*0af0*/  @!P0 BRA `(.L_x_17) ;  /* 0x0000000000b88947 */ /* 0x000fea0003800000 */
[----:B------:R-:W-:Y:S01]  /*0b00*/  ISETP.NE.AND P0, PT, R22, 0x1, PT ;  /* 0x000000011600780c */ /* 0x000fe20003f05270 */
[----:B------:R-:W-:Y:S01]  /*0b10*/  BSSY.RECONVERGENT B1, `(.L_x_23) ;  /* 0x000001d000017945 */ /* 0x000fe20003800200 */
[----:B------:R-:W-:-:S04]  /*0b20*/  LOP3.LUT R5, R5, 0x1, RZ, 0xc0, !PT ;  /* 0x0000000105057812 */ /* 0x000fc800078ec0ff */
[----:B------:R-:W-:-:S07]  /*0b30*/  ISETP.NE.U32.AND P1, PT, R5, 0x1, PT ;  /* 0x000000010500780c */ /* 0x000fce0003f25070 */
[----:B------:R-:W-:Y:S06]  /*0b40*/  @!P0 BRA `(.L_x_24) ;  /* 0x0000000000648947 */ /* 0x000fec0003800000 */
[----:B------:R-:W-:-:S05]  /*0b50*/  IMAD.WIDE R12, R7, 0x4, R10 ;  /* 0x00000004070c7825 */ /* 0x000fca00078e020a */
[----:B------:R-:W2:Y:S04]  /*0b60*/  LDG.E R3, desc[UR4][R12.64] ;  /* 0x000000040c037981 */ /* 0x000ea8000c1e1900 */
[----:B------:R-:W3:Y:S01]  /*0b70*/  LDG.E R21, desc[UR4][R12.64+0x4] ;  /* 0x000004040c157981 */ /* 0x000ee2000c1e1900 */
[----:B------:R-:W-:-:S05]  /*0b80*/  IMAD.WIDE R4, R7, 0x4, R14 ;  /* 0x0000000407047825 */ /* 0x000fca00078e020e */
[----:B------:R-:W4:Y:S04]  /*0b90*/  LDG.E R6, desc[UR4][R4.64] ;  /* 0x0000000404067981 */ /* 0x000f28000c1e1900 */
[----:B------:R-:W5:Y:S01]  /*0ba0*/  LDG.E R20, desc[UR4][R4.64+0x4] ;  /* 0x0000040404147981 */ /* 0x000f62000c1e1900 */
[----:B--2---:R-:W-:-:S04]  /*0bb0*/  IMAD.WIDE R18, R3, 0x4, R16 ;  /* 0x0000000403127825 */ /* 0x004fc800078e0210 */
[----:B---3--:R-:W-:Y:S02]  /*0bc0*/  IMAD.WIDE R8, R21, 0x4, R16 ;  /* 0x0000000415087825 */ /* 0x008fe400078e0210 */
[----:B------:R-:W4:Y:S04]  /*0bd0*/  LDG.E R19, desc[UR4][R18.64] ;  /* 0x0000000412137981 */ /* 0x000f28000c1e1900 */
[----:B------:R-:W5:Y:S01]  /*0be0*/  LDG.E R9, desc[UR4][R8.64] ;  /* 0x0000000408097981 */ /* 0x000f62000c1e1900 */
[----:B------:R-:W-:Y:S02]  /*0bf0*/  VIADD R7, R7, 0x2 ;  /* 0x0000000207077836 */ /* 0x000fe40000000000 */
[----:B----4-:R-:W-:-:S05]  /*0c00*/  FADD R6, R6, -R19 ;  /* 0x8000001306067221 */ /* 0x010fca0000000000 */
[----:B------:R-:W-:Y:S01]  /*0c10*/  FSETP.GT.AND P0, PT, R6, R23, PT ;  /* 0x000000170600720b */ /* 0x000fe20003f04000 */
[----:B-----5:R-:W-:-:S03]  /*0c20*/  FADD R20, R20, -R9 ;  /* 0x8000000914147221 */ /* 0x020fc60000000000 */
[----:B------:R-:W-:-:S04]  /*0c30*/  FSEL R12, R6, R23, P0 ;  /* 0x00000017060c7208 */ /* 0x000fc80000000000 */
[----:B------:R-:W-:Y:S02]  /*0c40*/  FSETP.GT.AND P3, PT, R20, R12, PT ;  /* 0x0000000c1400720b */ /* 0x000fe40003f64000 */
[----:B------:R-:W-:-:S04]  /*0c50*/  FSETP.GT.AND P2, PT, R6, R24, PT ;  /* 0x000000180600720b */ /* 0x000fc80003f44000 */
[----:B------:R-:W-:-:S04]  /*0c60*/  @!P0 FSEL R23, R6, R24, P2 ;  /* 0x0000001806178208 */ /* 0x000fc80001000000 */
[----:B------:R-:W-:-:S03]  /*0c70*/  FSETP.GT.AND P2, PT, R20, R23, PT ;  /* 0x000000171400720b */ /* 0x000fc60003f44000 */
[----:B------:R-:W-:Y:S02]  /*0c80*/  @!P3 SEL R21, R3, R2, P0 ;  /* 0x000000020315b207 */ /* 0x000fe40000000000 */
[C---:B------:R-:W-:Y:S02]  /*0c90*/  FSEL R3, R20.reuse, R12, P3 ;  /* 0x0000000c14037208 */ /* 0x040fe40001800000 */
[----:B------:R-:W-:Y:S01]  /*0ca0*/  @!P3 FSEL R12, R20, R23, P2 ;  /* 0x00000017140cb208 */ /* 0x000fe20001000000 */
[----:B------:R-:W-:Y:S02]  /*0cb0*/  IMAD.MOV.U32 R2, RZ, RZ, R21 ;  /* 0x000000ffff027224 */ /* 0x000fe400078e0015 */
[----:B------:R-:W-:Y:S02]  /*0cc0*/  IMAD.MOV.U32 R23, RZ, RZ, R3 ;  /* 0x000000ffff177224 */ /* 0x000fe400078e0003 */
[----:B------:R-:W-:-:S07]  /*0cd0*/  IMAD.MOV.U32 R24, RZ, RZ, R12 ;  /* 0x000000ffff187224 */ /* 0x000fce00078e000c */
.L_x_24:
[----:B------:R-:W-:Y:S05]  /*0ce0*/  BSYNC.RECONVERGENT B1 ;  /* 0x0000000000017941 */ /* 0x000fea0003800200 */
.L_x_23:
[----:B------:R-:W-:Y:S05]  /*0cf0*/  @P1 BRA `(.L_x_17) ;  /* 0x0000000000381947 */ /* 0x000fea0003800000 */
[----:B------:R-:W-:-:S06]  /*0d00*/  IMAD.WIDE R10, R7, 0x4, R10 ;  /* 0x00000004070a7825 */ /* 0x000fcc00078e020a */
[----:B------:R-:W2:Y:S01]  /*0d10*/  LDG.E R11, desc[UR4][R10.64] ;  /* 0x000000040a0b7981 */ /* 0x000ea2000c1e1900 */
[----:B------:R-:W-:-:S06]  /*0d20*/  IMAD.WIDE R14, R7, 0x4, R14 ;  /* 0x00000004070e7825 */ /* 0x000fcc00078e020e */
[----:B------:R-:W3:Y:S01]  /*0d30*/  LDG.E R14, desc[UR4][R14.64] ;  /* 0x000000040e0e7981 */ /* 0x000ee2000c1e1900 */
[----:B--2---:R-:W-:-:S06]  /*0d40*/  IMAD.WIDE R16, R11, 0x4, R16 ;  /* 0x000000040b107825 */ /* 0x004fcc00078e0210 */
[----:B------:R-:W3:Y:S02]  /*0d50*/  LDG.E R17, desc[UR4][R16.64] ;  /* 0x0000000410117981 */ /* 0x000ee4000c1e1900 */
[----:B---3--:R-:W-:-:S05]  /*0d60*/  FADD R3, R14, -R17 ;  /* 0x800000110e037221 */ /* 0x008fca0000000000 */
[CC--:B------:R-:W-:Y:S02]  /*0d70*/  FSETP.GT.AND P0, PT, R3.reuse, R23.reuse, PT ;  /* 0x000000170300720b */ /* 0x0c0fe40003f04000 */
[C---:B------:R-:W-:Y:S02]  /*0d80*/  FSETP.GT.AND P1, PT, R3.reuse, R24, PT ;  /* 0x000000180300720b */ /* 0x040fe40003f24000 */
[----:B------:R-:W-:Y:S02]  /*0d90*/  FSEL R4, R3, R23, P0 ;  /* 0x0000001703047208 */ /* 0x000fe40000000000 */
[----:B------:R-:W-:-:S07]  /*0da0*/  SEL R2, R11, R2, P0 ;  /* 0x000000020b027207 */ /* 0x000fce0000000000 */
[----:B------:R-:W-:-:S05]  /*0db0*/  @!P0 FSEL R23, R3, R24, P1 ;  /* 0x0000001803178208 */ /* 0x000fca0000800000 */
[----:B------:R-:W-:Y:S02]  /*0dc0*/  IMAD.MOV.U32 R24, RZ, RZ, R23 ;  /* 0x000000ffff187224 */ /* 0x000fe400078e0017 */
[----:B------:R-:W-:-:S07]  /*0dd0*/  IMAD.MOV.U32 R23, RZ, RZ, R4 ;  /* 0x000000ffff177224 */ /* 0x000fce00078e0004 */
.L_x_17:
[----:B------:R-:W-:Y:S05]  /*0de0*/  BSYNC.RECONVERGENT B0 ;  /* 0x0000000000007941 */ /* 0x000fea0003800200 */
.L_x_16:
[----:B------:R-:W0:Y:S01]  /*0df0*/  LDC.64 R4, c[0x0][0x3b8] ;  /* 0x0000ee00ff047b82 */ /* 0x000e220000000a00 */
[----:B------:R-:W-:Y:S01]  /*0e00*/  IMAD.MOV.U32 R15, RZ, RZ, 0x1 ;  /* 0x00000001ff0f7424 */ /* 0x000fe200078e00ff */
[----:B------:R-:W1:Y:S06]  /*0e10*/  LDCU UR7, c[0x0][0x3c8] ;  /* 0x00007900ff0777ac */ /* 0x000e6c0008000800 */
[----:B------:R-:W2:Y:S08]  /*0e20*/  LDC.64 R6, c[0x0][0x3a8] ;  /* 0x0000ea00ff067b82 */ /* 0x000eb00000000a00 */
[----:B------:R-:W3:Y:S01]  /*0e30*/  LDC.64 R8, c[0x0][0x3b0] ;  /* 0x0000ec00ff087b82 */ /* 0x000ee20000000a00 */
[----:B0-----:R-:W-:-:S06]  /*0e40*/  IMAD.WIDE R4, R2, 0x4, R4 ;  /* 0x0000000402047825 */ /* 0x001fcc00078e0204 */
[----:B------:R-:W4:Y:S01]  /*0e50*/  ATOMG.E.ADD.STRONG.GPU PT, R5, desc[UR4][R4.64], R15 ;  /* 0x8000000f040579a8 */ /* 0x000f2200081ef104 */
[----:B------:R-:W-:-:S04]  /*0e60*/  FADD R24, -R24, R23 ;  /* 0x0000001718187221 */ /* 0x000fc80000000100 */
[----:B-1----:R-:W-:Y:S01]  /*0e70*/  FADD R11, R24, UR7 ;  /* 0x00000007180b7e21 */ /* 0x002fe20008000000 */
[----:B----4-:R-:W-:-:S04]  /*0e80*/  IMAD R13, R2, UR6, R5 ;  /* 0x00000006020d7c24 */ /* 0x010fc8000f8e0205 */
[----:B--2---:R-:W-:-:S04]  /*0e90*/  IMAD.WIDE R2, R13, 0x4, R6 ;  /* 0x000000040d027825 */ /* 0x004fc800078e0206 */
[----:B---3--:R-:W-:Y:S01]  /*0ea0*/  IMAD.WIDE R6, R13, 0x4, R8 ;  /* 0x000000040d067825 */ /* 0x008fe200078e0208 */
[----:B------:R-:W-:Y:S04]  /*0eb0*/  STG.E desc[UR4][R2.64], R11 ;  /* 0x0000000b02007986 */ /* 0x000fe8000c101904 */
[----:B------:R-:W-:Y:S01]  /*0ec0*/  STG.E desc[UR4][R6.64], R0 ;  /* 0x0000000006007986 */ /* 0x000fe2000c101904 */
[----:B------:R-:W-:Y:S05]  /*0ed0*/  EXIT ;  /* 0x000000000000794d */ /* 0x000fea0003800000 */
.L_x_25:
        /* <DEDUP_REMOVED lines=10> */
.L_x_27:


//--------------------- .nv.shared.reserved.0     --------------------------
	.section	.nv.shared.reserved.0,"aw",@nobits
	.weak		__nv_reservedSMEM_offset_0_alias
	.size		__nv_reservedSMEM_offset_0_alias, 0, 64
	.other		__nv_reservedSMEM_offset_0_alias,@"STO_CUDA_RESERVED_SHARED STV_DEFAULT"
__nv_reservedSMEM_offset_0_alias:
	.zero		0
	.zero		64


//--------------------- .nv.constant0._Z14run_assignmentiPiS_PfS_S_S0_S_ --------------------------
	.section	.nv.constant0._Z14run_assignmentiPiS_PfS_S_S0_S_,"a",@progbits
	.sectionflags	@""
	.align	4
.nv.constant0._Z14run_assignmentiPiS_PfS_S_S0_S_:
	.zero		960


//--------------------- .nv.constant0._Z11run_biddingiPfPiS0_S0_S_S0_S0_S_f --------------------------
	.section	.nv.constant0._Z11run_biddingiPfPiS0_S0_S_S0_S0_S_f,"a",@progbits
	.sectionflags	@""
	.align	4
.nv.constant0._Z11run_biddingiPfPiS0_S0_S_S0_S0_S_f:
	.zero		972


//--------------------- SYMBOLS --------------------------

	.type		.nv.reservedSmem.offset0,@object
	.size		.nv.reservedSmem.offset0,0x4
